// auto-generated by cutlass_sweep.gemm — config: {"arch": "sm_100", "cluster_m": 1, "cluster_n": 1, "dtype": "e4m3", "dtype_b": "e4m3", "layout": "nt", "stages": 2, "tile_k": 128, "tile_m": 128, "tile_n": 256}
#include "cutlass/cutlass.h"
#include "cutlass/gemm/collective/collective_builder.hpp"
#include "cutlass/gemm/device/gemm_universal_adapter.h"
#include "cutlass/gemm/kernel/gemm_universal.hpp"
#include "cutlass/epilogue/collective/collective_builder.hpp"

using ElemA = cutlass::float_e4m3_t;
using ElemB = cutlass::float_e4m3_t;
using ElemCD = cutlass::float_e4m3_t;
using Acc  = float;
using TileShape    = cute::Shape<cute::_128, cute::_256, cute::_128>;
using ClusterShape = cute::Shape<cute::_1, cute::_1, cute::_1>;

using CollectiveEpilogue = typename cutlass::epilogue::collective::CollectiveBuilder<
    cutlass::arch::Sm100, cutlass::arch::OpClassTensorOp,
    TileShape, ClusterShape,
    cutlass::epilogue::collective::EpilogueTileAuto,
    Acc, Acc,
    ElemCD, cutlass::layout::RowMajor, 128 / cutlass::sizeof_bits<ElemCD>::value,
    ElemCD, cutlass::layout::RowMajor, 128 / cutlass::sizeof_bits<ElemCD>::value,
    cutlass::epilogue::collective::EpilogueScheduleAuto
  >::CollectiveOp;

using CollectiveMainloop = typename cutlass::gemm::collective::CollectiveBuilder<
    cutlass::arch::Sm100, cutlass::arch::OpClassTensorOp,
    ElemA, cutlass::layout::RowMajor, 128 / cutlass::sizeof_bits<ElemA>::value,
    ElemB, cutlass::layout::ColumnMajor, 128 / cutlass::sizeof_bits<ElemB>::value,
    Acc,
    TileShape, ClusterShape,
    cutlass::gemm::collective::StageCount<2>,
    cutlass::gemm::collective::KernelScheduleAuto
  >::CollectiveOp;

using GemmKernel = cutlass::gemm::kernel::GemmUniversal<
    cute::Shape<int,int,int,int>,
    CollectiveMainloop,
    CollectiveEpilogue
>;
using Gemm = cutlass::gemm::device::GemmUniversalAdapter<GemmKernel>;

// Force the device kernel symbol into the cubin without needing a host main.
auto* _anchor = &cutlass::device_kernel<GemmKernel>;


// ===== COMPILED SASS (sm_100a) =====

	.target	sm_100a

	.elftype	@"ET_EXEC"


//--------------------- .note.nv.tkinfo           --------------------------
	.section	.note.nv.tkinfo,"",@"SHT_NOTE"
	.sectionflags	@"SHF_NOTE_NV_TKINFO"
	.tkinfo
        /*0018*/ 	.word	0x00000002
        /*0030*/ 	.string	""
        /*0030*/ 	.string	"ptxas"
        /*0030*/ 	.string	"Cuda compilation tools, release 13.0, V13.0.88"
        /*0030*/ 	.string	"Build cuda_13.0.r13.0/compiler.36424714_0"
        /*0030*/ 	.string	"-arch sm_100a -m 64 "



//--------------------- .note.nv.cuinfo           --------------------------
	.section	.note.nv.cuinfo,"",@"SHT_NOTE"
	.sectionflags	@"SHF_NOTE_NV_CUINFO"
        /*0018*/ 	.short	0x0002
        /*001a*/ 	.short	0x0064
        /*001c*/ 	.short	0x0082
	.zero		2


//--------------------- .nv.info                  --------------------------
	.section	.nv.info,"",@"SHT_CUDA_INFO"
	.align	4


	//----- nvinfo : EIATTR_REGCOUNT
	.align		4
        /*0000*/ 	.byte	0x04, 0x2f
        /*0002*/ 	.short	(.L_20 - .L_19)
	.align		4
.L_19:
        /*0004*/ 	.word	index@(_ZN7cutlass13device_kernelINS_4gemm6kernel13GemmUniversalIN4cute5tupleIJiiiiEEENS1_10collective13CollectiveMmaINS1_35MainloopSm100TmaUmmaWarpSpecializedILi2ELi2ELi2ENS5_IJNS4_1CILi1EEESB_SB_EEEEENS5_IJNSA_ILi128EEENSA_ILi256EEESE_EEENS_12float_e4m3_tENS5_IJlSB_lEEESH_SI_NS4_8TiledMMAINS4_8MMA_AtomIJNS4_10MMA_TraitsINS4_19SM100_MMA_F8F6F4_SSEJSH_SH_fSE_SF_NS4_17integral_constantINS4_4UMMA5MajorELSP_0EEESQ_NSN_INSO_7ScaleInELSR_0EEESS_EEEEEENS4_6LayoutISC_NS5_IJNSA_ILi0EEESW_SW_EEEEENS5_IJNS4_10UnderscoreESZ_SZ_EEEEENS4_13SM90_TMA_LOADENS4_14ComposedLayoutINS4_7SwizzleILi3ELi4ELi3EEENS4_18smem_ptr_flag_bitsILi8EEENSV_INS5_IJNSA_ILi8EEESE_EEENS5_IJSE_SB_EEEEEEEvNS4_8identityES12_S1C_vS1D_EENS_8epilogue10collective18CollectiveEpilogueINS1F_23Sm100TmaWarpSpecializedILi4ELi2ELi64ELb0ELb0EEEJSG_NS5_IJNSV_ISE_SB_EENSV_INSA_ILi64EEESB_EEEEESH_SI_SH_SI_NS1F_6fusion15FusionCallbacksIS1J_NS1O_17LinearCombinationISH_fSH_fLNS_15FloatRoundStyleE2EEESG_S1N_JEEENS4_5SM1004TMEM4LOAD26SM100_TMEM_LOAD_32dp32b64xES12_NS13_INS14_ILi2ELi4ELi3EEES17_NSV_INS5_IJS18_S1L_EEENS5_IJS1L_SB_EEEEEEENS4_39AutoVectorizingCopyWithAssumedAlignmentILi128EEENS4_14SM90_TMA_STOREES22_S24_S24_EEEvvEEEEvNT_6ParamsE)
        /*0008*/ 	.word	0x000000e0


	//----- nvinfo : EIATTR_FRAME_SIZE
	.align		4
.L_20:
        /*000c*/ 	.byte	0x04, 0x11
        /*000e*/ 	.short	(.L_22 - .L_21)
	.align		4
.L_21:
        /*0010*/ 	.word	index@($__internal_2_$__cuda_sm10x_tcgen05_guardrail_trap_unallocated_columns_being_dealloced)
        /*0014*/ 	.word	0x00000000


	//----- nvinfo : EIATTR_FRAME_SIZE
	.align		4
.L_22:
        /*0018*/ 	.byte	0x04, 0x11
        /*001a*/ 	.short	(.L_24 - .L_23)
	.align		4
.L_23:
        /*001c*/ 	.word	index@($__internal_1_$__cuda_sm10x_tcgen05_guardrail_trap_phase_invalid_during_alloc)
        /*0020*/ 	.word	0x00000000


	//----- nvinfo : EIATTR_FRAME_SIZE
	.align		4
.L_24:
        /*0024*/ 	.byte	0x04, 0x11
        /*0026*/ 	.short	(.L_26 - .L_25)
	.align		4
.L_25:
        /*0028*/ 	.word	index@($__internal_0_$__cuda_sm10x_tcgen05_guardrail_trap_col_being_dealloced_not_returned_by_alloc)
        /*002c*/ 	.word	0x00000000


	//----- nvinfo : EIATTR_FRAME_SIZE
	.align		4
.L_26:
        /*0030*/ 	.byte	0x04, 0x11
        /*0032*/ 	.short	(.L_28 - .L_27)
	.align		4
.L_27:
        /*0034*/ 	.word	index@(_ZN7cutlass13device_kernelINS_4gemm6kernel13GemmUniversalIN4cute5tupleIJiiiiEEENS1_10collective13CollectiveMmaINS1_35MainloopSm100TmaUmmaWarpSpecializedILi2ELi2ELi2ENS5_IJNS4_1CILi1EEESB_SB_EEEEENS5_IJNSA_ILi128EEENSA_ILi256EEESE_EEENS_12float_e4m3_tENS5_IJlSB_lEEESH_SI_NS4_8TiledMMAINS4_8MMA_AtomIJNS4_10MMA_TraitsINS4_19SM100_MMA_F8F6F4_SSEJSH_SH_fSE_SF_NS4_17integral_constantINS4_4UMMA5MajorELSP_0EEESQ_NSN_INSO_7ScaleInELSR_0EEESS_EEEEEENS4_6LayoutISC_NS5_IJNSA_ILi0EEESW_SW_EEEEENS5_IJNS4_10UnderscoreESZ_SZ_EEEEENS4_13SM90_TMA_LOADENS4_14ComposedLayoutINS4_7SwizzleILi3ELi4ELi3EEENS4_18smem_ptr_flag_bitsILi8EEENSV_INS5_IJNSA_ILi8EEESE_EEENS5_IJSE_SB_EEEEEEEvNS4_8identityES12_S1C_vS1D_EENS_8epilogue10collective18CollectiveEpilogueINS1F_23Sm100TmaWarpSpecializedILi4ELi2ELi64ELb0ELb0EEEJSG_NS5_IJNSV_ISE_SB_EENSV_INSA_ILi64EEESB_EEEEESH_SI_SH_SI_NS1F_6fusion15FusionCallbacksIS1J_NS1O_17LinearCombinationISH_fSH_fLNS_15FloatRoundStyleE2EEESG_S1N_JEEENS4_5SM1004TMEM4LOAD26SM100_TMEM_LOAD_32dp32b64xES12_NS13_INS14_ILi2ELi4ELi3EEES17_NSV_INS5_IJS18_S1L_EEENS5_IJS1L_SB_EEEEEEENS4_39AutoVectorizingCopyWithAssumedAlignmentILi128EEENS4_14SM90_TMA_STOREES22_S24_S24_EEEvvEEEEvNT_6ParamsE)
        /*0038*/ 	.word	0x00000000


	//----- nvinfo : EIATTR_MIN_STACK_SIZE
	.align		4
.L_28:
        /*003c*/ 	.byte	0x04, 0x12
        /*003e*/ 	.short	(.L_30 - .L_29)
	.align		4
.L_29:
        /*0040*/ 	.word	index@(_ZN7cutlass13device_kernelINS_4gemm6kernel13GemmUniversalIN4cute5tupleIJiiiiEEENS1_10collective13CollectiveMmaINS1_35MainloopSm100TmaUmmaWarpSpecializedILi2ELi2ELi2ENS5_IJNS4_1CILi1EEESB_SB_EEEEENS5_IJNSA_ILi128EEENSA_ILi256EEESE_EEENS_12float_e4m3_tENS5_IJlSB_lEEESH_SI_NS4_8TiledMMAINS4_8MMA_AtomIJNS4_10MMA_TraitsINS4_19SM100_MMA_F8F6F4_SSEJSH_SH_fSE_SF_NS4_17integral_constantINS4_4UMMA5MajorELSP_0EEESQ_NSN_INSO_7ScaleInELSR_0EEESS_EEEEEENS4_6LayoutISC_NS5_IJNSA_ILi0EEESW_SW_EEEEENS5_IJNS4_10UnderscoreESZ_SZ_EEEEENS4_13SM90_TMA_LOADENS4_14ComposedLayoutINS4_7SwizzleILi3ELi4ELi3EEENS4_18smem_ptr_flag_bitsILi8EEENSV_INS5_IJNSA_ILi8EEESE_EEENS5_IJSE_SB_EEEEEEEvNS4_8identityES12_S1C_vS1D_EENS_8epilogue10collective18CollectiveEpilogueINS1F_23Sm100TmaWarpSpecializedILi4ELi2ELi64ELb0ELb0EEEJSG_NS5_IJNSV_ISE_SB_EENSV_INSA_ILi64EEESB_EEEEESH_SI_SH_SI_NS1F_6fusion15FusionCallbacksIS1J_NS1O_17LinearCombinationISH_fSH_fLNS_15FloatRoundStyleE2EEESG_S1N_JEEENS4_5SM1004TMEM4LOAD26SM100_TMEM_LOAD_32dp32b64xES12_NS13_INS14_ILi2ELi4ELi3EEES17_NSV_INS5_IJS18_S1L_EEENS5_IJS1L_SB_EEEEEEENS4_39AutoVectorizingCopyWithAssumedAlignmentILi128EEENS4_14SM90_TMA_STOREES22_S24_S24_EEEvvEEEEvNT_6ParamsE)
        /*0044*/ 	.word	0x00000000
.L_30:


//--------------------- .nv.compat                --------------------------
	.section	.nv.compat,"",@"SHT_CUDA_COMPAT_INFO"
	.align	4
        /*0000*/ 	.byte	0x02, 0x09, 0x01, 0x00, 0x02, 0x02, 0x02, 0x00, 0x02, 0x05, 0x05, 0x00, 0x03, 0x07, 0x01, 0x01
        /*0010*/ 	.byte	0x02, 0x03, 0x01, 0x00, 0x02, 0x06, 0x01, 0x00, 0x04, 0x0b, 0x08, 0x00, 0x09, 0x00, 0x00, 0x00
        /*0020*/ 	.byte	0x00, 0x00, 0x00, 0x00


//--------------------- .nv.info._ZN7cutlass13device_kernelINS_4gemm6kernel13GemmUniversalIN4cute5tupleIJiiiiEEENS1_10collective13CollectiveMmaINS1_35MainloopSm100TmaUmmaWarpSpecializedILi2ELi2ELi2ENS5_IJNS4_1CILi1EEESB_SB_EEEEENS5_IJNSA_ILi128EEENSA_ILi256EEESE_EEENS_12float_e4m3_tENS5_IJlSB_lEEESH_SI_NS4_8TiledMMAINS4_8MMA_AtomIJNS4_10MMA_TraitsINS4_19SM100_MMA_F8F6F4_SSEJSH_SH_fSE_SF_NS4_17integral_constantINS4_4UMMA5MajorELSP_0EEESQ_NSN_INSO_7ScaleInELSR_0EEESS_EEEEEENS4_6LayoutISC_NS5_IJNSA_ILi0EEESW_SW_EEEEENS5_IJNS4_10UnderscoreESZ_SZ_EEEEENS4_13SM90_TMA_LOADENS4_14ComposedLayoutINS4_7SwizzleILi3ELi4ELi3EEENS4_18smem_ptr_flag_bitsILi8EEENSV_INS5_IJNSA_ILi8EEESE_EEENS5_IJSE_SB_EEEEEEEvNS4_8identityES12_S1C_vS1D_EENS_8epilogue10collective18CollectiveEpilogueINS1F_23Sm100TmaWarpSpecializedILi4ELi2ELi64ELb0ELb0EEEJSG_NS5_IJNSV_ISE_SB_EENSV_INSA_ILi64EEESB_EEEEESH_SI_SH_SI_NS1F_6fusion15FusionCallbacksIS1J_NS1O_17LinearCombinationISH_fSH_fLNS_15FloatRoundStyleE2EEESG_S1N_JEEENS4_5SM1004TMEM4LOAD26SM100_TMEM_LOAD_32dp32b64xES12_NS13_INS14_ILi2ELi4ELi3EEES17_NSV_INS5_IJS18_S1L_EEENS5_IJS1L_SB_EEEEEEENS4_39AutoVectorizingCopyWithAssumedAlignmentILi128EEENS4_14SM90_TMA_STOREES22_S24_S24_EEEvvEEEEvNT_6ParamsE --------------------------
	.section	.nv.info._ZN7cutlass13device_kernelINS_4gemm6kernel13GemmUniversalIN4cute5tupleIJiiiiEEENS1_10collective13CollectiveMmaINS1_35MainloopSm100TmaUmmaWarpSpecializedILi2ELi2ELi2ENS5_IJNS4_1CILi1EEESB_SB_EEEEENS5_IJNSA_ILi128EEENSA_ILi256EEESE_EEENS_12float_e4m3_tENS5_IJlSB_lEEESH_SI_NS4_8TiledMMAINS4_8MMA_AtomIJNS4_10MMA_TraitsINS4_19SM100_MMA_F8F6F4_SSEJSH_SH_fSE_SF_NS4_17integral_constantINS4_4UMMA5MajorELSP_0EEESQ_NSN_INSO_7ScaleInELSR_0EEESS_EEEEEENS4_6LayoutISC_NS5_IJNSA_ILi0EEESW_SW_EEEEENS5_IJNS4_10UnderscoreESZ_SZ_EEEEENS4_13SM90_TMA_LOADENS4_14ComposedLayoutINS4_7SwizzleILi3ELi4ELi3EEENS4_18smem_ptr_flag_bitsILi8EEENSV_INS5_IJNSA_ILi8EEESE_EEENS5_IJSE_SB_EEEEEEEvNS4_8identityES12_S1C_vS1D_EENS_8epilogue10collective18CollectiveEpilogueINS1F_23Sm100TmaWarpSpecializedILi4ELi2ELi64ELb0ELb0EEEJSG_NS5_IJNSV_ISE_SB_EENSV_INSA_ILi64EEESB_EEEEESH_SI_SH_SI_NS1F_6fusion15FusionCallbacksIS1J_NS1O_17LinearCombinationISH_fSH_fLNS_15FloatRoundStyleE2EEESG_S1N_JEEENS4_5SM1004TMEM4LOAD26SM100_TMEM_LOAD_32dp32b64xES12_NS13_INS14_ILi2ELi4ELi3EEES17_NSV_INS5_IJS18_S1L_EEENS5_IJS1L_SB_EEEEEEENS4_39AutoVectorizingCopyWithAssumedAlignmentILi128EEENS4_14SM90_TMA_STOREES22_S24_S24_EEEvvEEEEvNT_6ParamsE,"",@"SHT_CUDA_INFO"
	.sectionflags	@""
	.align	4


	//----- nvinfo : EIATTR_CUDA_API_VERSION
	.align		4
        /*0000*/ 	.byte	0x04, 0x37
        /*0002*/ 	.short	(.L_32 - .L_31)
.L_31:
        /*0004*/ 	.word	0x00000082


	//----- nvinfo : EIATTR_KPARAM_INFO
	.align		4
.L_32:
        /*0008*/ 	.byte	0x04, 0x17
        /*000a*/ 	.short	(.L_34 - .L_33)
.L_33:
        /*000c*/ 	.word	0x00000000
        /*0010*/ 	.short	0x0000
        /*0012*/ 	.short	0x0000
        /*0014*/ 	.byte	0x00, 0xf0, 0x01, 0x20


	//----- nvinfo : EIATTR_AT_ENTRY_FRAGMENTS
	.align		4
.L_34:
        /*0018*/ 	.byte	0x04, 0x4f
        /*001a*/ 	.short	(.L_36 - .L_35)


	//   ....[0]....
.L_35:
        /*001c*/ 	.word	0x00000006


	//----- nvinfo : EIATTR_RESERVED_SMEM_USED
	.align		4
.L_36:
        /*0020*/ 	.byte	0x01, 0x41
	.zero		2


	//----- nvinfo : EIATTR_SPARSE_MMA_MASK
	.align		4
        /*0024*/ 	.byte	0x03, 0x50
        /*0026*/ 	.short	0x0000


	//----- nvinfo : EIATTR_TCGEN05_1CTA_USED
	.align		4
        /*0028*/ 	.byte	0x01, 0x51
	.zero		2


	//----- nvinfo : EIATTR_MAXREG_COUNT
	.align		4
        /*002c*/ 	.byte	0x03, 0x1b
        /*002e*/ 	.short	0x00ff


	//----- nvinfo : EIATTR_NUM_BARRIERS
	.align		4
        /*0030*/ 	.byte	0x02, 0x4c
        /*0032*/ 	.byte	0x07
	.zero		1


	//----- nvinfo : EIATTR_EXTERNS
	.align		4
        /*0034*/ 	.byte	0x04, 0x0f
        /*0036*/ 	.short	(.L_38 - .L_37)


	//   ....[0]....
	.align		4
.L_37:
        /*0038*/ 	.word	index@(__assertfail)


	//----- nvinfo : EIATTR_MERCURY_ISA_VERSION
	.align		4
.L_38:
        /*003c*/ 	.byte	0x03, 0x5f
        /*003e*/ 	.short	0x0101


	//----- nvinfo : EIATTR_INT_WARP_WIDE_INSTR_OFFSETS
	.align		4
        /*0040*/ 	.byte	0x04, 0x31
        /*0042*/ 	.short	(.L_40 - .L_39)


	//   ....[0]....
.L_39:
        /*0044*/ 	.word	0x00001d60


	//   ....[1]....
        /*0048*/ 	.word	0x00003570


	//   ....[2]....
        /*004c*/ 	.word	0x00003590


	//   ....[3]....
        /*0050*/ 	.word	0x000035c0


	//   ....[4]....
        /*0054*/ 	.word	0x00003f00


	//   ....[5]....
        /*0058*/ 	.word	0x00003f70


	//   ....[6]....
        /*005c*/ 	.word	0x00004050


	//   ....[7]....
        /*0060*/ 	.word	0x000040d0


	//   ....[8]....
        /*0064*/ 	.word	0x000041e0


	//   ....[9]....
        /*0068*/ 	.word	0x00004270


	//   ....[10]....
        /*006c*/ 	.word	0x00004450


	//   ....[11]....
        /*0070*/ 	.word	0x000045b0


	//----- nvinfo : EIATTR_COOP_GROUP_MASK_REGIDS
	.align		4
.L_40:
        /*0074*/ 	.byte	0x04, 0x29
        /*0076*/ 	.short	(.L_42 - .L_41)


	//   ....[0]....
.L_41:
        /*0078*/ 	.word	0xffffffff


	//   ....[1]....
        /*007c*/ 	.word	0xffffffff


	//   ....[2]....
        /*0080*/ 	.word	0xffffffff


	//   ....[3]....
        /*0084*/ 	.word	0xffffffff


	//   ....[4]....
        /*0088*/ 	.word	0xffffffff


	//   ....[5]....
        /*008c*/ 	.word	0xffffffff


	//   ....[6]....
        /*0090*/ 	.word	0xffffffff


	//   ....[7]....
        /*0094*/ 	.word	0xffffffff


	//   ....[8]....
        /*0098*/ 	.word	0xffffffff


	//   ....[9]....
        /*009c*/ 	.word	0xffffffff


	//   ....[10]....
        /*00a0*/ 	.word	0xffffffff


	//   ....[11]....
        /*00a4*/ 	.word	0xffffffff


	//   ....[12]....
        /*00a8*/ 	.word	0xffffffff


	//----- nvinfo : EIATTR_COOP_GROUP_INSTR_OFFSETS
	.align		4
.L_42:
        /*00ac*/ 	.byte	0x04, 0x28
        /*00ae*/ 	.short	(.L_44 - .L_43)


	//   ....[0]....
.L_43:
        /*00b0*/ 	.word	0x00000090


	//   ....[1]....
        /*00b4*/ 	.word	0x000004d0


	//   ....[2]....
        /*00b8*/ 	.word	0x00000600


	//   ....[3]....
        /*00bc*/ 	.word	0x000007a0


	//   ....[4]....
        /*00c0*/ 	.word	0x000008a0


	//   ....[5]....
        /*00c4*/ 	.word	0x00000a10


	//   ....[6]....
        /*00c8*/ 	.word	0x00000b70


	//   ....[7]....
        /*00cc*/ 	.word	0x00001c40


	//   ....[8]....
        /*00d0*/ 	.word	0x00002900


	//   ....[9]....
        /*00d4*/ 	.word	0x00002b10


	//   ....[10]....
        /*00d8*/ 	.word	0x00002b40


	//   ....[11]....
        /*00dc*/ 	.word	0x00003450


	//   ....[12]....
        /*00e0*/ 	.word	0x00003680


	//----- nvinfo : EIATTR_VRC_CTA_INIT_COUNT
	.align		4
.L_44:
        /*00e4*/ 	.byte	0x02, 0x4a
        /*00e6*/ 	.byte	0x80
	.zero		1


	//----- nvinfo : EIATTR_SYSCALL_OFFSETS
	.align		4
        /*00e8*/ 	.byte	0x04, 0x46
        /*00ea*/ 	.short	(.L_46 - .L_45)


	//   ....[0]....
.L_45:
        /*00ec*/ 	.word	0x00005020


	//   ....[1]....
        /*00f0*/ 	.word	0x00005160


	//   ....[2]....
        /*00f4*/ 	.word	0x000059c0


	//   ....[3]....
        /*00f8*/ 	.word	0x00006fe0


	//   ....[4]....
        /*00fc*/ 	.word	0x00008590


	//   ....[5]....
        /*0100*/ 	.word	0x00009b60


	//----- nvinfo : EIATTR_MBARRIER_INSTR_OFFSETS
	.align		4
.L_46:
        /*0104*/ 	.byte	0x04, 0x39
        /*0106*/ 	.short	(.L_48 - .L_47)


	//   ....[0]....
.L_47:
        /*0108*/ 	.word	0x000005b0
        /*010c*/ 	.word	0x000000ff
        /*0110*/ 	.word	0x00000000
        /*0114*/ 	.short	0x0100
        /*0116*/ 	.byte	0x05
	.zero		1


	//   ....[1]....
        /*0118*/ 	.word	0x000005c0
        /*011c*/ 	.word	0x000000ff
        /*0120*/ 	.word	0x00000010
        /*0124*/ 	.short	0x0100
        /*0126*/ 	.byte	0x05
	.zero		1


	//   ....[2]....
        /*0128*/ 	.word	0x000005d0
        /*012c*/ 	.word	0x000000ff
        /*0130*/ 	.word	0x00000008
        /*0134*/ 	.short	0x0100
        /*0136*/ 	.byte	0x05
	.zero		1


	//   ....[3]....
        /*0138*/ 	.word	0x000005e0
        /*013c*/ 	.word	0x000000ff
        /*0140*/ 	.word	0x00000018
        /*0144*/ 	.short	0x0100
        /*0146*/ 	.byte	0x05
	.zero		1


	//   ....[4]....
        /*0148*/ 	.word	0x00000710
        /*014c*/ 	.word	0x000000ff
        /*0150*/ 	.word	0x00000020
        /*0154*/ 	.short	0x0100
        /*0156*/ 	.byte	0x07
	.zero		1


	//   ....[5]....
        /*0158*/ 	.word	0x00000720
        /*015c*/ 	.word	0x000000ff
        /*0160*/ 	.word	0x00000040
        /*0164*/ 	.short	0x0100
        /*0166*/ 	.byte	0x07
	.zero		1


	//   ....[6]....
        /*0168*/ 	.word	0x00000730
        /*016c*/ 	.word	0x000000ff
        /*0170*/ 	.word	0x00000028
        /*0174*/ 	.short	0x0100
        /*0176*/ 	.byte	0x07
	.zero		1


	//   ....[7]....
        /*0178*/ 	.word	0x00000740
        /*017c*/ 	.word	0x000000ff
        /*0180*/ 	.word	0x00000048
        /*0184*/ 	.short	0x0100
        /*0186*/ 	.byte	0x07
	.zero		1


	//   ....[8]....
        /*0188*/ 	.word	0x00000750
        /*018c*/ 	.word	0x000000ff
        /*0190*/ 	.word	0x00000030
        /*0194*/ 	.short	0x0100
        /*0196*/ 	.byte	0x07
	.zero		1


	//   ....[9]....
        /*0198*/ 	.word	0x00000760
        /*019c*/ 	.word	0x000000ff
        /*01a0*/ 	.word	0x00000050
        /*01a4*/ 	.short	0x0100
        /*01a6*/ 	.byte	0x07
	.zero		1


	//   ....[10]....
        /*01a8*/ 	.word	0x00000770
        /*01ac*/ 	.word	0x000000ff
        /*01b0*/ 	.word	0x00000038
        /*01b4*/ 	.short	0x0100
        /*01b6*/ 	.byte	0x07
	.zero		1


	//   ....[11]....
        /*01b8*/ 	.word	0x00000780
        /*01bc*/ 	.word	0x000000ff
        /*01c0*/ 	.word	0x00000058
        /*01c4*/ 	.short	0x0100
        /*01c6*/ 	.byte	0x07
	.zero		1


	//   ....[12]....
        /*01c8*/ 	.word	0x00000870
        /*01cc*/ 	.word	0x000000ff
        /*01d0*/ 	.word	0x00000060
        /*01d4*/ 	.short	0x0100
        /*01d6*/ 	.byte	0x05
	.zero		1


	//   ....[13]....
        /*01d8*/ 	.word	0x00000880
        /*01dc*/ 	.word	0x000000ff
        /*01e0*/ 	.word	0x00000068
        /*01e4*/ 	.short	0x0100
        /*01e6*/ 	.byte	0x05
	.zero		1


	//   ....[14]....
        /*01e8*/ 	.word	0x000009c0
        /*01ec*/ 	.word	0x000000ff
        /*01f0*/ 	.word	0x00000070
        /*01f4*/ 	.short	0x0100
        /*01f6*/ 	.byte	0x05
	.zero		1


	//   ....[15]....
        /*01f8*/ 	.word	0x000009d0
        /*01fc*/ 	.word	0x000000ff
        /*0200*/ 	.word	0x00000080
        /*0204*/ 	.short	0x0100
        /*0206*/ 	.byte	0x05
	.zero		1


	//   ....[16]....
        /*0208*/ 	.word	0x000009e0
        /*020c*/ 	.word	0x000000ff
        /*0210*/ 	.word	0x00000078
        /*0214*/ 	.short	0x0100
        /*0216*/ 	.byte	0x05
	.zero		1


	//   ....[17]....
        /*0218*/ 	.word	0x000009f0
        /*021c*/ 	.word	0x000000ff
        /*0220*/ 	.word	0x00000088
        /*0224*/ 	.short	0x0100
        /*0226*/ 	.byte	0x05
	.zero		1


	//   ....[18]....
        /*0228*/ 	.word	0x00000b20
        /*022c*/ 	.word	0x000000ff
        /*0230*/ 	.word	0x00000090
        /*0234*/ 	.short	0x0100
        /*0236*/ 	.byte	0x07
	.zero		1


	//   ....[19]....
        /*0238*/ 	.word	0x00000b30
        /*023c*/ 	.word	0x000000ff
        /*0240*/ 	.word	0x000000a0
        /*0244*/ 	.short	0x0100
        /*0246*/ 	.byte	0x07
	.zero		1


	//   ....[20]....
        /*0248*/ 	.word	0x00000b40
        /*024c*/ 	.word	0x000000ff
        /*0250*/ 	.word	0x00000098
        /*0254*/ 	.short	0x0100
        /*0256*/ 	.byte	0x07
	.zero		1


	//   ....[21]....
        /*0258*/ 	.word	0x00000b50
        /*025c*/ 	.word	0x000000ff
        /*0260*/ 	.word	0x000000a8
        /*0264*/ 	.short	0x0100
        /*0266*/ 	.byte	0x07
	.zero		1


	//   ....[22]....
        /*0268*/ 	.word	0x00000c40
        /*026c*/ 	.word	0x000000ff
        /*0270*/ 	.word	0x000000b0
        /*0274*/ 	.short	0x0100
        /*0276*/ 	.byte	0x05
	.zero		1


	//   ....[23]....
        /*0278*/ 	.word	0x00000c50
        /*027c*/ 	.word	0x000000ff
        /*0280*/ 	.word	0x000000c0
        /*0284*/ 	.short	0x0100
        /*0286*/ 	.byte	0x05
	.zero		1


	//   ....[24]....
        /*0288*/ 	.word	0x00000c60
        /*028c*/ 	.word	0x000000ff
        /*0290*/ 	.word	0x000000b8
        /*0294*/ 	.short	0x0100
        /*0296*/ 	.byte	0x05
	.zero		1


	//   ....[25]....
        /*0298*/ 	.word	0x00000c70
        /*029c*/ 	.word	0x000000ff
        /*02a0*/ 	.word	0x000000c8
        /*02a4*/ 	.short	0x0100
        /*02a6*/ 	.byte	0x05
	.zero		1


	//   ....[26]....
        /*02a8*/ 	.word	0x00001540
        /*02ac*/ 	.word	0x00000003
        /*02b0*/ 	.word	0x000000c0
        /*02b4*/ 	.short	0x010a
        /*02b6*/ 	.byte	0xff
	.zero		1


	//   ....[27]....
        /*02b8*/ 	.word	0x00001570
        /*02bc*/ 	.word	0x00000003
        /*02c0*/ 	.word	0x000000b0
        /*02c4*/ 	.short	0x0101
        /*02c6*/ 	.byte	0xff
	.zero		1


	//   ....[28]....
        /*02c8*/ 	.word	0x00001640
        /*02cc*/ 	.word	0x000000ff
        /*02d0*/ 	.word	0x00000010
        /*02d4*/ 	.short	0x010a
        /*02d6*/ 	.byte	0x08
	.zero		1


	//   ....[29]....
        /*02d8*/ 	.word	0x000016e0
        /*02dc*/ 	.word	0x000000ff
        /*02e0*/ 	.word	0x00000010
        /*02e4*/ 	.short	0x010a
        /*02e6*/ 	.byte	0x21
	.zero		1


	//   ....[30]....
        /*02e8*/ 	.word	0x00001830
        /*02ec*/ 	.word	0x000000ff
        /*02f0*/ 	.word	0x00000010
        /*02f4*/ 	.short	0x010a
        /*02f6*/ 	.byte	0x08
	.zero		1


	//   ....[31]....
        /*02f8*/ 	.word	0x00001940
        /*02fc*/ 	.word	0x000000ff
        /*0300*/ 	.word	0x00000068
        /*0304*/ 	.short	0x0101
        /*0306*/ 	.byte	0x04
	.zero		1


	//   ....[32]....
        /*0308*/ 	.word	0x00001960
        /*030c*/ 	.word	0x000000ff
        /*0310*/ 	.word	0x00000010
        /*0314*/ 	.short	0x010a
        /*0316*/ 	.byte	0x08
	.zero		1


	//   ....[33]....
        /*0318*/ 	.word	0x000019e0
        /*031c*/ 	.word	0x000000ff
        /*0320*/ 	.word	0x00000010
        /*0324*/ 	.short	0x010a
        /*0326*/ 	.byte	0x11
	.zero		1


	//   ....[34]....
        /*0328*/ 	.word	0x00001b30
        /*032c*/ 	.word	0x000000ff
        /*0330*/ 	.word	0x00000010
        /*0334*/ 	.short	0x010a
        /*0336*/ 	.byte	0x08
	.zero		1


	//   ....[35]....
        /*0338*/ 	.word	0x00001c70
        /*033c*/ 	.word	0x00000002
        /*0340*/ 	.word	0x00000070
        /*0344*/ 	.short	0x010a
        /*0346*/ 	.byte	0xff
	.zero		1


	//   ....[36]....
        /*0348*/ 	.word	0x00001d30
        /*034c*/ 	.word	0x00000002
        /*0350*/ 	.word	0x00000000
        /*0354*/ 	.short	0x0101
        /*0356*/ 	.byte	0xff
	.zero		1


	//   ....[37]....
        /*0358*/ 	.word	0x00002290
        /*035c*/ 	.word	0x000000ff
        /*0360*/ 	.word	0x00000000
        /*0364*/ 	.short	0x010a
        /*0366*/ 	.byte	0x04
	.zero		1


	//   ....[38]....
        /*0368*/ 	.word	0x00002330
        /*036c*/ 	.word	0x00000000
        /*0370*/ 	.word	0x00000000
        /*0374*/ 	.short	0x010a
        /*0376*/ 	.byte	0xff
	.zero		1


	//   ....[39]....
        /*0378*/ 	.word	0x00002450
        /*037c*/ 	.word	0x00000000
        /*0380*/ 	.word	0x000000b0
        /*0384*/ 	.short	0x010a
        /*0386*/ 	.byte	0xff
	.zero		1


	//   ....[40]....
        /*0388*/ 	.word	0x000024b0
        /*038c*/ 	.word	0x00000004
        /*0390*/ 	.word	0x00000000
        /*0394*/ 	.short	0x0101
        /*0396*/ 	.byte	0xff
	.zero		1


	//   ....[41]....
        /*0398*/ 	.word	0x000024d0
        /*039c*/ 	.word	0x000000ff
        /*03a0*/ 	.word	0x00000080
        /*03a4*/ 	.short	0x010a
        /*03a6*/ 	.byte	0x05
	.zero		1


	//   ....[42]....
        /*03a8*/ 	.word	0x000025f0
        /*03ac*/ 	.word	0x00000000
        /*03b0*/ 	.word	0x00000070
        /*03b4*/ 	.short	0x010a
        /*03b6*/ 	.byte	0xff
	.zero		1


	//   ....[43]....
        /*03b8*/ 	.word	0x00002700
        /*03bc*/ 	.word	0x00000000
        /*03c0*/ 	.word	0x00000000
        /*03c4*/ 	.short	0x0101
        /*03c6*/ 	.byte	0xff
	.zero		1


	//   ....[44]....
        /*03c8*/ 	.word	0x00002790
        /*03cc*/ 	.word	0x000000ff
        /*03d0*/ 	.word	0x00000080
        /*03d4*/ 	.short	0x0106
        /*03d6*/ 	.byte	0x05
	.zero		1


	//   ....[45]....
        /*03d8*/ 	.word	0x000027b0
        /*03dc*/ 	.word	0x000000ff
        /*03e0*/ 	.word	0x00000080
        /*03e4*/ 	.short	0x010a
        /*03e6*/ 	.byte	0x05
	.zero		1


	//   ....[46]....
        /*03e8*/ 	.word	0x00002840
        /*03ec*/ 	.word	0x000000ff
        /*03f0*/ 	.word	0x00000080
        /*03f4*/ 	.short	0x0106
        /*03f6*/ 	.byte	0x04
	.zero		1


	//   ....[47]....
        /*03f8*/ 	.word	0x00002880
        /*03fc*/ 	.word	0x00000000
        /*0400*/ 	.word	0x00000080
        /*0404*/ 	.short	0x010a
        /*0406*/ 	.byte	0xff
	.zero		1


	//   ....[48]....
        /*0408*/ 	.word	0x00002dc0
        /*040c*/ 	.word	0x00000000
        /*0410*/ 	.word	0x00000070
        /*0414*/ 	.short	0x010a
        /*0416*/ 	.byte	0xff
	.zero		1


	//   ....[49]....
        /*0418*/ 	.word	0x00002ed0
        /*041c*/ 	.word	0x00000003
        /*0420*/ 	.word	0x00000000
        /*0424*/ 	.short	0x0101
        /*0426*/ 	.byte	0xff
	.zero		1


	//   ....[50]....
        /*0428*/ 	.word	0x00002ee0
        /*042c*/ 	.word	0x000000ff
        /*0430*/ 	.word	0x00000000
        /*0434*/ 	.short	0x010a
        /*0436*/ 	.byte	0x06
	.zero		1


	//   ....[51]....
        /*0438*/ 	.word	0x00002f00
        /*043c*/ 	.word	0x000000ff
        /*0440*/ 	.word	0x000000a0
        /*0444*/ 	.short	0x010a
        /*0446*/ 	.byte	0x07
	.zero		1


	//   ....[52]....
        /*0448*/ 	.word	0x00002fd0
        /*044c*/ 	.word	0x000000ff
        /*0450*/ 	.word	0x00000000
        /*0454*/ 	.short	0x010a
        /*0456*/ 	.byte	0x06
	.zero		1


	//   ....[53]....
        /*0458*/ 	.word	0x00003100
        /*045c*/ 	.word	0x000000ff
        /*0460*/ 	.word	0x00000000
        /*0464*/ 	.short	0x010a
        /*0466*/ 	.byte	0x1a
	.zero		1


	//   ....[54]....
        /*0468*/ 	.word	0x000033a0
        /*046c*/ 	.word	0x000000ff
        /*0470*/ 	.word	0x00000000
        /*0474*/ 	.short	0x010a
        /*0476*/ 	.byte	0x06
	.zero		1


	//   ....[55]....
        /*0478*/ 	.word	0x00003430
        /*047c*/ 	.word	0x000000ff
        /*0480*/ 	.word	0x00000000
        /*0484*/ 	.short	0x010a
        /*0486*/ 	.byte	0x07
	.zero		1


	//   ....[56]....
        /*0488*/ 	.word	0x000038b0
        /*048c*/ 	.word	0x00000000
        /*0490*/ 	.word	0x00000070
        /*0494*/ 	.short	0x010a
        /*0496*/ 	.byte	0xff
	.zero		1


	//   ....[57]....
        /*0498*/ 	.word	0x00003970
        /*049c*/ 	.word	0x00000000
        /*04a0*/ 	.word	0x00000000
        /*04a4*/ 	.short	0x0101
        /*04a6*/ 	.byte	0xff
	.zero		1


	//   ....[58]....
        /*04a8*/ 	.word	0x00003c90
        /*04ac*/ 	.word	0x000000ff
        /*04b0*/ 	.word	0x00000068
        /*04b4*/ 	.short	0x010a
        /*04b6*/ 	.byte	0x07
	.zero		1


	//   ....[59]....
        /*04b8*/ 	.word	0x00003e80
        /*04bc*/ 	.word	0x000000ff
        /*04c0*/ 	.word	0x00000040
        /*04c4*/ 	.short	0x010a
        /*04c6*/ 	.byte	0x07
	.zero		1


	//   ....[60]....
        /*04c8*/ 	.word	0x00003ff0
        /*04cc*/ 	.word	0x000000ff
        /*04d0*/ 	.word	0x00000020
        /*04d4*/ 	.short	0x010b
        /*04d6*/ 	.byte	0x07
	.zero		1


	//   ....[61]....
        /*04d8*/ 	.word	0x00004000
        /*04dc*/ 	.word	0x000000ff
        /*04e0*/ 	.word	0x00000000
        /*04e4*/ 	.short	0x0101
        /*04e6*/ 	.byte	0x08
	.zero		1


	//   ....[62]....
        /*04e8*/ 	.word	0x00004020
        /*04ec*/ 	.word	0x000000ff
        /*04f0*/ 	.word	0x00000048
        /*04f4*/ 	.short	0x010a
        /*04f6*/ 	.byte	0x07
	.zero		1


	//   ....[63]....
        /*04f8*/ 	.word	0x00004180
        /*04fc*/ 	.word	0x000000ff
        /*0500*/ 	.word	0x00000028
        /*0504*/ 	.short	0x010b
        /*0506*/ 	.byte	0x07
	.zero		1


	//   ....[64]....
        /*0508*/ 	.word	0x00004190
        /*050c*/ 	.word	0x000000ff
        /*0510*/ 	.word	0x00000000
        /*0514*/ 	.short	0x0101
        /*0516*/ 	.byte	0x08
	.zero		1


	//   ....[65]....
        /*0518*/ 	.word	0x000041a0
        /*051c*/ 	.word	0x000000ff
        /*0520*/ 	.word	0x00000050
        /*0524*/ 	.short	0x010a
        /*0526*/ 	.byte	0x07
	.zero		1


	//   ....[66]....
        /*0528*/ 	.word	0x00004340
        /*052c*/ 	.word	0x000000ff
        /*0530*/ 	.word	0x00000030
        /*0534*/ 	.short	0x010b
        /*0536*/ 	.byte	0x07
	.zero		1


	//   ....[67]....
        /*0538*/ 	.word	0x000043b0
        /*053c*/ 	.word	0x000000ff
        /*0540*/ 	.word	0x00000000
        /*0544*/ 	.short	0x0101
        /*0546*/ 	.byte	0x08
	.zero		1


	//   ....[68]....
        /*0548*/ 	.word	0x000043e0
        /*054c*/ 	.word	0x000000ff
        /*0550*/ 	.word	0x00000058
        /*0554*/ 	.short	0x010a
        /*0556*/ 	.byte	0x07
	.zero		1


	//   ....[69]....
        /*0558*/ 	.word	0x000045f0
        /*055c*/ 	.word	0x000000ff
        /*0560*/ 	.word	0x00000038
        /*0564*/ 	.short	0x010b
        /*0566*/ 	.byte	0x07
	.zero		1


	//   ....[70]....
        /*0568*/ 	.word	0x00004610
        /*056c*/ 	.word	0x000000ff
        /*0570*/ 	.word	0x00000000
        /*0574*/ 	.short	0x0101
        /*0576*/ 	.byte	0x0d
	.zero		1


	//   ....[71]....
        /*0578*/ 	.word	0x00004640
        /*057c*/ 	.word	0x000000ff
        /*0580*/ 	.word	0x00000040
        /*0584*/ 	.short	0x010a
        /*0586*/ 	.byte	0x07
	.zero		1


	//   ....[72]....
        /*0588*/ 	.word	0x00004660
        /*058c*/ 	.word	0x000000ff
        /*0590*/ 	.word	0x00000048
        /*0594*/ 	.short	0x010a
        /*0596*/ 	.byte	0x07
	.zero		1


	//   ....[73]....
        /*0598*/ 	.word	0x00004680
        /*059c*/ 	.word	0x000000ff
        /*05a0*/ 	.word	0x00000050
        /*05a4*/ 	.short	0x010a
        /*05a6*/ 	.byte	0x07
	.zero		1


	//   ....[74]....
        /*05a8*/ 	.word	0x000046c0
        /*05ac*/ 	.word	0x00000000
        /*05b0*/ 	.word	0x00000058
        /*05b4*/ 	.short	0x010a
        /*05b6*/ 	.byte	0xff
	.zero		1


	//   ....[75]....
        /*05b8*/ 	.word	0x000049f0
        /*05bc*/ 	.word	0x00000000
        /*05c0*/ 	.word	0x00000070
        /*05c4*/ 	.short	0x010a
        /*05c6*/ 	.byte	0xff
	.zero		1


	//   ....[76]....
        /*05c8*/ 	.word	0x00004b00
        /*05cc*/ 	.word	0x00000000
        /*05d0*/ 	.word	0x00000000
        /*05d4*/ 	.short	0x0101
        /*05d6*/ 	.byte	0xff
	.zero		1


	//   ....[77]....
        /*05d8*/ 	.word	0x00005560
        /*05dc*/ 	.word	0x00000003
        /*05e0*/ 	.word	0x00000020
        /*05e4*/ 	.short	0x010a
        /*05e6*/ 	.byte	0xff
	.zero		1


	//   ....[78]....
        /*05e8*/ 	.word	0x000055a0
        /*05ec*/ 	.word	0x000000c1
        /*05f0*/ 	.word	0x00000090
        /*05f4*/ 	.short	0x010a
        /*05f6*/ 	.byte	0xff
	.zero		1


	//   ....[79]....
        /*05f8*/ 	.word	0x000056d0
        /*05fc*/ 	.word	0x00000003
        /*0600*/ 	.word	0x00000020
        /*0604*/ 	.short	0x010a
        /*0606*/ 	.byte	0xff
	.zero		1


	//   ....[80]....
        /*0608*/ 	.word	0x00005830
        /*060c*/ 	.word	0x00000000
        /*0610*/ 	.word	0x00000000
        /*0614*/ 	.short	0x0101
        /*0616*/ 	.byte	0xff
	.zero		1


	//   ....[81]....
        /*0618*/ 	.word	0x00005890
        /*061c*/ 	.word	0x000000c1
        /*0620*/ 	.word	0x00000090
        /*0624*/ 	.short	0x010a
        /*0626*/ 	.byte	0xff
	.zero		1


	//   ....[82]....
        /*0628*/ 	.word	0x00006c40
        /*062c*/ 	.word	0x000000cc
        /*0630*/ 	.word	0x00000020
        /*0634*/ 	.short	0x010a
        /*0636*/ 	.byte	0xff
	.zero		1


	//   ....[83]....
        /*0638*/ 	.word	0x00006d10
        /*063c*/ 	.word	0x000000cc
        /*0640*/ 	.word	0x00000020
        /*0644*/ 	.short	0x010a
        /*0646*/ 	.byte	0xff
	.zero		1


	//   ....[84]....
        /*0648*/ 	.word	0x00006e50
        /*064c*/ 	.word	0x00000003
        /*0650*/ 	.word	0x00000000
        /*0654*/ 	.short	0x0101
        /*0656*/ 	.byte	0xff
	.zero		1


	//   ....[85]....
        /*0658*/ 	.word	0x000081f0
        /*065c*/ 	.word	0x00000000
        /*0660*/ 	.word	0x00000020
        /*0664*/ 	.short	0x010a
        /*0666*/ 	.byte	0xff
	.zero		1


	//   ....[86]....
        /*0668*/ 	.word	0x000082c0
        /*066c*/ 	.word	0x00000000
        /*0670*/ 	.word	0x00000020
        /*0674*/ 	.short	0x010a
        /*0676*/ 	.byte	0xff
	.zero		1


	//   ....[87]....
        /*0678*/ 	.word	0x00008420
        /*067c*/ 	.word	0x00000000
        /*0680*/ 	.word	0x00000000
        /*0684*/ 	.short	0x0101
        /*0686*/ 	.byte	0xff
	.zero		1


	//   ....[88]....
        /*0688*/ 	.word	0x000097d0
        /*068c*/ 	.word	0x00000000
        /*0690*/ 	.word	0x00000020
        /*0694*/ 	.short	0x010a
        /*0696*/ 	.byte	0xff
	.zero		1


	//   ....[89]....
        /*0698*/ 	.word	0x000098a0
        /*069c*/ 	.word	0x00000000
        /*06a0*/ 	.word	0x00000020
        /*06a4*/ 	.short	0x010a
        /*06a6*/ 	.byte	0xff
	.zero		1


	//   ....[90]....
        /*06a8*/ 	.word	0x00009a00
        /*06ac*/ 	.word	0x00000000
        /*06b0*/ 	.word	0x00000000
        /*06b4*/ 	.short	0x0101
        /*06b6*/ 	.byte	0xff
	.zero		1


	//   ....[91]....
        /*06b8*/ 	.word	0x00009ef0
        /*06bc*/ 	.word	0x000000ff
        /*06c0*/ 	.word	0x00000000
        /*06c4*/ 	.short	0x0101
        /*06c6*/ 	.byte	0x05
	.zero		1


	//   ....[92]....
        /*06c8*/ 	.word	0x0000ae70
        /*06cc*/ 	.word	0x00000003
        /*06d0*/ 	.word	0x000000c0
        /*06d4*/ 	.short	0x010a
        /*06d6*/ 	.byte	0xff
	.zero		1


	//   ....[93]....
        /*06d8*/ 	.word	0x0000aed0
        /*06dc*/ 	.word	0x00000002
        /*06e0*/ 	.word	0x00000010
        /*06e4*/ 	.short	0x010a
        /*06e6*/ 	.byte	0xff
	.zero		1


	//   ....[94]....
        /*06e8*/ 	.word	0x0000af30
        /*06ec*/ 	.word	0x00000002
        /*06f0*/ 	.word	0x00000010
        /*06f4*/ 	.short	0x010a
        /*06f6*/ 	.byte	0xff
	.zero		1


	//   ....[95]....
        /*06f8*/ 	.word	0x0000af80
        /*06fc*/ 	.word	0x00000002
        /*0700*/ 	.word	0x00000070
        /*0704*/ 	.short	0x010a
        /*0706*/ 	.byte	0xff
	.zero		1


	//   ....[96]....
        /*0708*/ 	.word	0x0000afe0
        /*070c*/ 	.word	0x00000000
        /*0710*/ 	.word	0x00000000
        /*0714*/ 	.short	0x010a
        /*0716*/ 	.byte	0xff
	.zero		1


	//   ....[97]....
        /*0718*/ 	.word	0x0000b030
        /*071c*/ 	.word	0x00000000
        /*0720*/ 	.word	0x000000b0
        /*0724*/ 	.short	0x010a
        /*0726*/ 	.byte	0xff
	.zero		1


	//   ....[98]....
        /*0728*/ 	.word	0x0000b090
        /*072c*/ 	.word	0x00000000
        /*0730*/ 	.word	0x00000080
        /*0734*/ 	.short	0x010a
        /*0736*/ 	.byte	0xff
	.zero		1


	//   ....[99]....
        /*0738*/ 	.word	0x0000b0e0
        /*073c*/ 	.word	0x00000000
        /*0740*/ 	.word	0x00000070
        /*0744*/ 	.short	0x010a
        /*0746*/ 	.byte	0xff
	.zero		1


	//   ....[100]....
        /*0748*/ 	.word	0x0000b140
        /*074c*/ 	.word	0x00000000
        /*0750*/ 	.word	0x00000080
        /*0754*/ 	.short	0x010a
        /*0756*/ 	.byte	0xff
	.zero		1


	//   ....[101]....
        /*0758*/ 	.word	0x0000b190
        /*075c*/ 	.word	0x00000000
        /*0760*/ 	.word	0x00000070
        /*0764*/ 	.short	0x010a
        /*0766*/ 	.byte	0xff
	.zero		1


	//   ....[102]....
        /*0768*/ 	.word	0x0000b1f0
        /*076c*/ 	.word	0x00000003
        /*0770*/ 	.word	0x000000a0
        /*0774*/ 	.short	0x010a
        /*0776*/ 	.byte	0xff
	.zero		1


	//   ....[103]....
        /*0778*/ 	.word	0x0000b250
        /*077c*/ 	.word	0x00000000
        /*0780*/ 	.word	0x00000000
        /*0784*/ 	.short	0x010a
        /*0786*/ 	.byte	0xff
	.zero		1


	//   ....[104]....
        /*0788*/ 	.word	0x0000b2b0
        /*078c*/ 	.word	0x00000000
        /*0790*/ 	.word	0x00000000
        /*0794*/ 	.short	0x010a
        /*0796*/ 	.byte	0xff
	.zero		1


	//   ....[105]....
        /*0798*/ 	.word	0x0000b310
        /*079c*/ 	.word	0x00000000
        /*07a0*/ 	.word	0x00000000
        /*07a4*/ 	.short	0x010a
        /*07a6*/ 	.byte	0xff
	.zero		1


	//   ....[106]....
        /*07a8*/ 	.word	0x0000b360
        /*07ac*/ 	.word	0x00000000
        /*07b0*/ 	.word	0x00000070
        /*07b4*/ 	.short	0x010a
        /*07b6*/ 	.byte	0xff
	.zero		1


	//   ....[107]....
        /*07b8*/ 	.word	0x0000b3c0
        /*07bc*/ 	.word	0x00000000
        /*07c0*/ 	.word	0x00000068
        /*07c4*/ 	.short	0x010a
        /*07c6*/ 	.byte	0xff
	.zero		1


	//   ....[108]....
        /*07c8*/ 	.word	0x0000b420
        /*07cc*/ 	.word	0x00000003
        /*07d0*/ 	.word	0x00000040
        /*07d4*/ 	.short	0x010a
        /*07d6*/ 	.byte	0xff
	.zero		1


	//   ....[109]....
        /*07d8*/ 	.word	0x0000b480
        /*07dc*/ 	.word	0x00000003
        /*07e0*/ 	.word	0x00000048
        /*07e4*/ 	.short	0x010a
        /*07e6*/ 	.byte	0xff
	.zero		1


	//   ....[110]....
        /*07e8*/ 	.word	0x0000b4e0
        /*07ec*/ 	.word	0x00000003
        /*07f0*/ 	.word	0x00000050
        /*07f4*/ 	.short	0x010a
        /*07f6*/ 	.byte	0xff
	.zero		1


	//   ....[111]....
        /*07f8*/ 	.word	0x0000b540
        /*07fc*/ 	.word	0x00000003
        /*0800*/ 	.word	0x00000058
        /*0804*/ 	.short	0x010a
        /*0806*/ 	.byte	0xff
	.zero		1


	//   ....[112]....
        /*0808*/ 	.word	0x0000b5a0
        /*080c*/ 	.word	0x00000000
        /*0810*/ 	.word	0x00000040
        /*0814*/ 	.short	0x010a
        /*0816*/ 	.byte	0xff
	.zero		1


	//   ....[113]....
        /*0818*/ 	.word	0x0000b600
        /*081c*/ 	.word	0x00000000
        /*0820*/ 	.word	0x00000048
        /*0824*/ 	.short	0x010a
        /*0826*/ 	.byte	0xff
	.zero		1


	//   ....[114]....
        /*0828*/ 	.word	0x0000b660
        /*082c*/ 	.word	0x00000000
        /*0830*/ 	.word	0x00000050
        /*0834*/ 	.short	0x010a
        /*0836*/ 	.byte	0xff
	.zero		1


	//   ....[115]....
        /*0838*/ 	.word	0x0000b6b0
        /*083c*/ 	.word	0x00000000
        /*0840*/ 	.word	0x00000070
        /*0844*/ 	.short	0x010a
        /*0846*/ 	.byte	0xff
	.zero		1


	//   ....[116]....
        /*0848*/ 	.word	0x0000b700
        /*084c*/ 	.word	0x00000003
        /*0850*/ 	.word	0x00000020
        /*0854*/ 	.short	0x010a
        /*0856*/ 	.byte	0xff
	.zero		1


	//   ....[117]....
        /*0858*/ 	.word	0x0000b750
        /*085c*/ 	.word	0x000000c1
        /*0860*/ 	.word	0x00000090
        /*0864*/ 	.short	0x010a
        /*0866*/ 	.byte	0xff
	.zero		1


	//   ....[118]....
        /*0868*/ 	.word	0x0000b7a0
        /*086c*/ 	.word	0x000000cc
        /*0870*/ 	.word	0x00000020
        /*0874*/ 	.short	0x010a
        /*0876*/ 	.byte	0xff
	.zero		1


	//   ....[119]....
        /*0878*/ 	.word	0x0000b7f0
        /*087c*/ 	.word	0x00000000
        /*0880*/ 	.word	0x00000020
        /*0884*/ 	.short	0x010a
        /*0886*/ 	.byte	0xff
	.zero		1


	//   ....[120]....
        /*0888*/ 	.word	0x0000b840
        /*088c*/ 	.word	0x00000000
        /*0890*/ 	.word	0x00000020
        /*0894*/ 	.short	0x010a
        /*0896*/ 	.byte	0xff
	.zero		1


	//----- nvinfo : EIATTR_NUM_MBARRIERS
	.align		4
.L_48:
        /*0898*/ 	.byte	0x03, 0x38
        /*089a*/ 	.short	0x001a


	//----- nvinfo : EIATTR_EXIT_INSTR_OFFSETS
	.align		4
        /*089c*/ 	.byte	0x04, 0x1c
        /*089e*/ 	.short	(.L_50 - .L_49)


	//   ....[0]....
.L_49:
        /*08a0*/ 	.word	0x00002360


	//   ....[1]....
        /*08a4*/ 	.word	0x00002850


	//   ....[2]....
        /*08a8*/ 	.word	0x000028b0


	//   ....[3]....
        /*08ac*/ 	.word	0x00003690


	//   ....[4]....
        /*08b0*/ 	.word	0x000046f0


	//   ....[5]....
        /*08b4*/ 	.word	0x00004730


	//   ....[6]....
        /*08b8*/ 	.word	0x0000ae60


	//----- nvinfo : EIATTR_MAX_THREADS
	.align		4
.L_50:
        /*08bc*/ 	.byte	0x04, 0x05
        /*08be*/ 	.short	(.L_52 - .L_51)
.L_51:
        /*08c0*/ 	.word	0x00000100
        /*08c4*/ 	.word	0x00000001
        /*08c8*/ 	.word	0x00000001


	//----- nvinfo : EIATTR_CRS_STACK_SIZE
	.align		4
.L_52:
        /*08cc*/ 	.byte	0x04, 0x1e
        /*08ce*/ 	.short	(.L_54 - .L_53)
.L_53:
        /*08d0*/ 	.word	0x00000000


	//----- nvinfo : EIATTR_CBANK_PARAM_SIZE
	.align		4
.L_54:
        /*08d4*/ 	.byte	0x03, 0x19
        /*08d6*/ 	.short	0x0800


	//----- nvinfo : EIATTR_PARAM_CBANK
	.align		4
        /*08d8*/ 	.byte	0x04, 0x0a
        /*08da*/ 	.short	(.L_56 - .L_55)
	.align		4
.L_55:
        /*08dc*/ 	.word	index@(.nv.constant0._ZN7cutlass13device_kernelINS_4gemm6kernel13GemmUniversalIN4cute5tupleIJiiiiEEENS1_10collective13CollectiveMmaINS1_35MainloopSm100TmaUmmaWarpSpecializedILi2ELi2ELi2ENS5_IJNS4_1CILi1EEESB_SB_EEEEENS5_IJNSA_ILi128EEENSA_ILi256EEESE_EEENS_12float_e4m3_tENS5_IJlSB_lEEESH_SI_NS4_8TiledMMAINS4_8MMA_AtomIJNS4_10MMA_TraitsINS4_19SM100_MMA_F8F6F4_SSEJSH_SH_fSE_SF_NS4_17integral_constantINS4_4UMMA5MajorELSP_0EEESQ_NSN_INSO_7ScaleInELSR_0EEESS_EEEEEENS4_6LayoutISC_NS5_IJNSA_ILi0EEESW_SW_EEEEENS5_IJNS4_10UnderscoreESZ_SZ_EEEEENS4_13SM90_TMA_LOADENS4_14ComposedLayoutINS4_7SwizzleILi3ELi4ELi3EEENS4_18smem_ptr_flag_bitsILi8EEENSV_INS5_IJNSA_ILi8EEESE_EEENS5_IJSE_SB_EEEEEEEvNS4_8identityES12_S1C_vS1D_EENS_8epilogue10collective18CollectiveEpilogueINS1F_23Sm100TmaWarpSpecializedILi4ELi2ELi64ELb0ELb0EEEJSG_NS5_IJNSV_ISE_SB_EENSV_INSA_ILi64EEESB_EEEEESH_SI_SH_SI_NS1F_6fusion15FusionCallbacksIS1J_NS1O_17LinearCombinationISH_fSH_fLNS_15FloatRoundStyleE2EEESG_S1N_JEEENS4_5SM1004TMEM4LOAD26SM100_TMEM_LOAD_32dp32b64xES12_NS13_INS14_ILi2ELi4ELi3EEES17_NSV_INS5_IJS18_S1L_EEENS5_IJS1L_SB_EEEEEEENS4_39AutoVectorizingCopyWithAssumedAlignmentILi128EEENS4_14SM90_TMA_STOREES22_S24_S24_EEEvvEEEEvNT_6ParamsE)
        /*08e0*/ 	.short	0x0380
        /*08e2*/ 	.short	0x0800


	//----- nvinfo : EIATTR_SW_WAR
	.align		4
.L_56:
        /*08e4*/ 	.byte	0x04, 0x36
        /*08e6*/ 	.short	(.L_58 - .L_57)
.L_57:
        /*08e8*/ 	.word	0x00000008
.L_58:


//--------------------- .nv.callgraph             --------------------------
	.section	.nv.callgraph,"",@"SHT_CUDA_CALLGRAPH"
	.align	4
	.sectionentsize	8
	.align		4
        /*0000*/ 	.word	0x00000000
	.align		4
        /*0004*/ 	.word	0xffffffff
	.align		4
        /*0008*/ 	.word	index@(_ZN7cutlass13device_kernelINS_4gemm6kernel13GemmUniversalIN4cute5tupleIJiiiiEEENS1_10collective13CollectiveMmaINS1_35MainloopSm100TmaUmmaWarpSpecializedILi2ELi2ELi2ENS5_IJNS4_1CILi1EEESB_SB_EEEEENS5_IJNSA_ILi128EEENSA_ILi256EEESE_EEENS_12float_e4m3_tENS5_IJlSB_lEEESH_SI_NS4_8TiledMMAINS4_8MMA_AtomIJNS4_10MMA_TraitsINS4_19SM100_MMA_F8F6F4_SSEJSH_SH_fSE_SF_NS4_17integral_constantINS4_4UMMA5MajorELSP_0EEESQ_NSN_INSO_7ScaleInELSR_0EEESS_EEEEEENS4_6LayoutISC_NS5_IJNSA_ILi0EEESW_SW_EEEEENS5_IJNS4_10UnderscoreESZ_SZ_EEEEENS4_13SM90_TMA_LOADENS4_14ComposedLayoutINS4_7SwizzleILi3ELi4ELi3EEENS4_18smem_ptr_flag_bitsILi8EEENSV_INS5_IJNSA_ILi8EEESE_EEENS5_IJSE_SB_EEEEEEEvNS4_8identityES12_S1C_vS1D_EENS_8epilogue10collective18CollectiveEpilogueINS1F_23Sm100TmaWarpSpecializedILi4ELi2ELi64ELb0ELb0EEEJSG_NS5_IJNSV_ISE_SB_EENSV_INSA_ILi64EEESB_EEEEESH_SI_SH_SI_NS1F_6fusion15FusionCallbacksIS1J_NS1O_17LinearCombinationISH_fSH_fLNS_15FloatRoundStyleE2EEESG_S1N_JEEENS4_5SM1004TMEM4LOAD26SM100_TMEM_LOAD_32dp32b64xES12_NS13_INS14_ILi2ELi4ELi3EEES17_NSV_INS5_IJS18_S1L_EEENS5_IJS1L_SB_EEEEEEENS4_39AutoVectorizingCopyWithAssumedAlignmentILi128EEENS4_14SM90_TMA_STOREES22_S24_S24_EEEvvEEEEvNT_6ParamsE)
	.align		4
        /*000c*/ 	.word	index@(__assertfail)
	.align		4
        /*0010*/ 	.word	0x00000000
	.align		4
        /*0014*/ 	.word	0xfffffffe
	.align		4
        /*0018*/ 	.word	0x00000000
	.align		4
        /*001c*/ 	.word	0xfffffffd
	.align		4
        /*0020*/ 	.word	0x00000000
	.align		4
        /*0024*/ 	.word	0xfffffffc


//--------------------- .nv.constant4             --------------------------
	.section	.nv.constant4,"a",@progbits
	.align	8
	.align		8
.nv.constant4:
        /*0000*/ 	.dword	__assertfail
	.align		8
        /*0008*/ 	.dword	__unnamed_1
	.align		8
        /*0010*/ 	.dword	__unnamed_2
	.align		8
        /*0018*/ 	.dword	__unnamed_3
	.align		8
        /*0020*/ 	.dword	_ZN40_INTERNAL_b4c95118_4_k_cu_17f84a46_261474cuda3std3__45__cpo5beginE
	.align		8
        /*0028*/ 	.dword	_ZN40_INTERNAL_b4c95118_4_k_cu_17f84a46_261474cuda3std3__45__cpo3endE
	.align		8
        /*0030*/ 	.dword	_ZN40_INTERNAL_b4c95118_4_k_cu_17f84a46_261474cuda3std3__45__cpo6cbeginE
	.align		8
        /*0038*/ 	.dword	_ZN40_INTERNAL_b4c95118_4_k_cu_17f84a46_261474cuda3std3__45__cpo4cendE
	.align		8
        /*0040*/ 	.dword	_ZN40_INTERNAL_b4c95118_4_k_cu_17f84a46_261474cuda3std3__442_GLOBAL__N__b4c95118_4_k_cu_17f84a46_261476ignoreE
	.align		8
        /*0048*/ 	.dword	_ZN40_INTERNAL_b4c95118_4_k_cu_17f84a46_261474cuda3std3__419piecewise_constructE
	.align		8
        /*0050*/ 	.dword	_ZN40_INTERNAL_b4c95118_4_k_cu_17f84a46_261474cuda3std3__48in_placeE
	.align		8
        /*0058*/ 	.dword	_ZN40_INTERNAL_b4c95118_4_k_cu_17f84a46_261474cuda3std6ranges3__45__cpo4swapE
	.align		8
        /*0060*/ 	.dword	_ZN40_INTERNAL_b4c95118_4_k_cu_17f84a46_261474cuda3std6ranges3__45__cpo9iter_moveE
	.align		8
        /*0068*/ 	.dword	_ZN40_INTERNAL_b4c95118_4_k_cu_17f84a46_261474cute7productE
	.align		8
        /*0070*/ 	.dword	_ZN40_INTERNAL_b4c95118_4_k_cu_17f84a46_261474cute1_E
	.align		8
        /*0078*/ 	.dword	$str$25
	.align		8
        /*0080*/ 	.dword	$str$26
	.align		8
        /*0088*/ 	.dword	$str$27
	.align		8
        /*0090*/ 	.dword	$str$28


//--------------------- .text._ZN7cutlass13device_kernelINS_4gemm6kernel13GemmUniversalIN4cute5tupleIJiiiiEEENS1_10collective13CollectiveMmaINS1_35MainloopSm100TmaUmmaWarpSpecializedILi2ELi2ELi2ENS5_IJNS4_1CILi1EEESB_SB_EEEEENS5_IJNSA_ILi128EEENSA_ILi256EEESE_EEENS_12float_e4m3_tENS5_IJlSB_lEEESH_SI_NS4_8TiledMMAINS4_8MMA_AtomIJNS4_10MMA_TraitsINS4_19SM100_MMA_F8F6F4_SSEJSH_SH_fSE_SF_NS4_17integral_constantINS4_4UMMA5MajorELSP_0EEESQ_NSN_INSO_7ScaleInELSR_0EEESS_EEEEEENS4_6LayoutISC_NS5_IJNSA_ILi0EEESW_SW_EEEEENS5_IJNS4_10UnderscoreESZ_SZ_EEEEENS4_13SM90_TMA_LOADENS4_14ComposedLayoutINS4_7SwizzleILi3ELi4ELi3EEENS4_18smem_ptr_flag_bitsILi8EEENSV_INS5_IJNSA_ILi8EEESE_EEENS5_IJSE_SB_EEEEEEEvNS4_8identityES12_S1C_vS1D_EENS_8epilogue10collective18CollectiveEpilogueINS1F_23Sm100TmaWarpSpecializedILi4ELi2ELi64ELb0ELb0EEEJSG_NS5_IJNSV_ISE_SB_EENSV_INSA_ILi64EEESB_EEEEESH_SI_SH_SI_NS1F_6fusion15FusionCallbacksIS1J_NS1O_17LinearCombinationISH_fSH_fLNS_15FloatRoundStyleE2EEESG_S1N_JEEENS4_5SM1004TMEM4LOAD26SM100_TMEM_LOAD_32dp32b64xES12_NS13_INS14_ILi2ELi4ELi3EEES17_NSV_INS5_IJS18_S1L_EEENS5_IJS1L_SB_EEEEEEENS4_39AutoVectorizingCopyWithAssumedAlignmentILi128EEENS4_14SM90_TMA_STOREES22_S24_S24_EEEvvEEEEvNT_6ParamsE --------------------------
	.section	.text._ZN7cutlass13device_kernelINS_4gemm6kernel13GemmUniversalIN4cute5tupleIJiiiiEEENS1_10collective13CollectiveMmaINS1_35MainloopSm100TmaUmmaWarpSpecializedILi2ELi2ELi2ENS5_IJNS4_1CILi1EEESB_SB_EEEEENS5_IJNSA_ILi128EEENSA_ILi256EEESE_EEENS_12float_e4m3_tENS5_IJlSB_lEEESH_SI_NS4_8TiledMMAINS4_8MMA_AtomIJNS4_10MMA_TraitsINS4_19SM100_MMA_F8F6F4_SSEJSH_SH_fSE_SF_NS4_17integral_constantINS4_4UMMA5MajorELSP_0EEESQ_NSN_INSO_7ScaleInELSR_0EEESS_EEEEEENS4_6LayoutISC_NS5_IJNSA_ILi0EEESW_SW_EEEEENS5_IJNS4_10UnderscoreESZ_SZ_EEEEENS4_13SM90_TMA_LOADENS4_14ComposedLayoutINS4_7SwizzleILi3ELi4ELi3EEENS4_18smem_ptr_flag_bitsILi8EEENSV_INS5_IJNSA_ILi8EEESE_EEENS5_IJSE_SB_EEEEEEEvNS4_8identityES12_S1C_vS1D_EENS_8epilogue10collective18CollectiveEpilogueINS1F_23Sm100TmaWarpSpecializedILi4ELi2ELi64ELb0ELb0EEEJSG_NS5_IJNSV_ISE_SB_EENSV_INSA_ILi64EEESB_EEEEESH_SI_SH_SI_NS1F_6fusion15FusionCallbacksIS1J_NS1O_17LinearCombinationISH_fSH_fLNS_15FloatRoundStyleE2EEESG_S1N_JEEENS4_5SM1004TMEM4LOAD26SM100_TMEM_LOAD_32dp32b64xES12_NS13_INS14_ILi2ELi4ELi3EEES17_NSV_INS5_IJS18_S1L_EEENS5_IJS1L_SB_EEEEEEENS4_39AutoVectorizingCopyWithAssumedAlignmentILi128EEENS4_14SM90_TMA_STOREES22_S24_S24_EEEvvEEEEvNT_6ParamsE,"ax",@progbits
	.align	128
.text._ZN7cutlass13device_kernelINS_4gemm6kernel13GemmUniversalIN4cute5tupleIJiiiiEEENS1_10collective13CollectiveMmaINS1_35MainloopSm100TmaUmmaWarpSpecializedILi2ELi2ELi2ENS5_IJNS4_1CILi1EEESB_SB_EEEEENS5_IJNSA_ILi128EEENSA_ILi256EEESE_EEENS_12float_e4m3_tENS5_IJlSB_lEEESH_SI_NS4_8TiledMMAINS4_8MMA_AtomIJNS4_10MMA_TraitsINS4_19SM100_MMA_F8F6F4_SSEJSH_SH_fSE_SF_NS4_17integral_constantINS4_4UMMA5MajorELSP_0EEESQ_NSN_INSO_7ScaleInELSR_0EEESS_EEEEEENS4_6LayoutISC_NS5_IJNSA_ILi0EEESW_SW_EEEEENS5_IJNS4_10UnderscoreESZ_SZ_EEEEENS4_13SM90_TMA_LOADENS4_14ComposedLayoutINS4_7SwizzleILi3ELi4ELi3EEENS4_18smem_ptr_flag_bitsILi8EEENSV_INS5_IJNSA_ILi8EEESE_EEENS5_IJSE_SB_EEEEEEEvNS4_8identityES12_S1C_vS1D_EENS_8epilogue10collective18CollectiveEpilogueINS1F_23Sm100TmaWarpSpecializedILi4ELi2ELi64ELb0ELb0EEEJSG_NS5_IJNSV_ISE_SB_EENSV_INSA_ILi64EEESB_EEEEESH_SI_SH_SI_NS1F_6fusion15FusionCallbacksIS1J_NS1O_17LinearCombinationISH_fSH_fLNS_15FloatRoundStyleE2EEESG_S1N_JEEENS4_5SM1004TMEM4LOAD26SM100_TMEM_LOAD_32dp32b64xES12_NS13_INS14_ILi2ELi4ELi3EEES17_NSV_INS5_IJS18_S1L_EEENS5_IJS1L_SB_EEEEEEENS4_39AutoVectorizingCopyWithAssumedAlignmentILi128EEENS4_14SM90_TMA_STOREES22_S24_S24_EEEvvEEEEvNT_6ParamsE:
        .type           _ZN7cutlass13device_kernelINS_4gemm6kernel13GemmUniversalIN4cute5tupleIJiiiiEEENS1_10collective13CollectiveMmaINS1_35MainloopSm100TmaUmmaWarpSpecializedILi2ELi2ELi2ENS5_IJNS4_1CILi1EEESB_SB_EEEEENS5_IJNSA_ILi128EEENSA_ILi256EEESE_EEENS_12float_e4m3_tENS5_IJlSB_lEEESH_SI_NS4_8TiledMMAINS4_8MMA_AtomIJNS4_10MMA_TraitsINS4_19SM100_MMA_F8F6F4_SSEJSH_SH_fSE_SF_NS4_17integral_constantINS4_4UMMA5MajorELSP_0EEESQ_NSN_INSO_7ScaleInELSR_0EEESS_EEEEEENS4_6LayoutISC_NS5_IJNSA_ILi0EEESW_SW_EEEEENS5_IJNS4_10UnderscoreESZ_SZ_EEEEENS4_13SM90_TMA_LOADENS4_14ComposedLayoutINS4_7SwizzleILi3ELi4ELi3EEENS4_18smem_ptr_flag_bitsILi8EEENSV_INS5_IJNSA_ILi8EEESE_EEENS5_IJSE_SB_EEEEEEEvNS4_8identityES12_S1C_vS1D_EENS_8epilogue10collective18CollectiveEpilogueINS1F_23Sm100TmaWarpSpecializedILi4ELi2ELi64ELb0ELb0EEEJSG_NS5_IJNSV_ISE_SB_EENSV_INSA_ILi64EEESB_EEEEESH_SI_SH_SI_NS1F_6fusion15FusionCallbacksIS1J_NS1O_17LinearCombinationISH_fSH_fLNS_15FloatRoundStyleE2EEESG_S1N_JEEENS4_5SM1004TMEM4LOAD26SM100_TMEM_LOAD_32dp32b64xES12_NS13_INS14_ILi2ELi4ELi3EEES17_NSV_INS5_IJS18_S1L_EEENS5_IJS1L_SB_EEEEEEENS4_39AutoVectorizingCopyWithAssumedAlignmentILi128EEENS4_14SM90_TMA_STOREES22_S24_S24_EEEvvEEEEvNT_6ParamsE,@function
        .size           _ZN7cutlass13device_kernelINS_4gemm6kernel13GemmUniversalIN4cute5tupleIJiiiiEEENS1_10collective13CollectiveMmaINS1_35MainloopSm100TmaUmmaWarpSpecializedILi2ELi2ELi2ENS5_IJNS4_1CILi1EEESB_SB_EEEEENS5_IJNSA_ILi128EEENSA_ILi256EEESE_EEENS_12float_e4m3_tENS5_IJlSB_lEEESH_SI_NS4_8TiledMMAINS4_8MMA_AtomIJNS4_10MMA_TraitsINS4_19SM100_MMA_F8F6F4_SSEJSH_SH_fSE_SF_NS4_17integral_constantINS4_4UMMA5MajorELSP_0EEESQ_NSN_INSO_7ScaleInELSR_0EEESS_EEEEEENS4_6LayoutISC_NS5_IJNSA_ILi0EEESW_SW_EEEEENS5_IJNS4_10UnderscoreESZ_SZ_EEEEENS4_13SM90_TMA_LOADENS4_14ComposedLayoutINS4_7SwizzleILi3ELi4ELi3EEENS4_18smem_ptr_flag_bitsILi8EEENSV_INS5_IJNSA_ILi8EEESE_EEENS5_IJSE_SB_EEEEEEEvNS4_8identityES12_S1C_vS1D_EENS_8epilogue10collective18CollectiveEpilogueINS1F_23Sm100TmaWarpSpecializedILi4ELi2ELi64ELb0ELb0EEEJSG_NS5_IJNSV_ISE_SB_EENSV_INSA_ILi64EEESB_EEEEESH_SI_SH_SI_NS1F_6fusion15FusionCallbacksIS1J_NS1O_17LinearCombinationISH_fSH_fLNS_15FloatRoundStyleE2EEESG_S1N_JEEENS4_5SM1004TMEM4LOAD26SM100_TMEM_LOAD_32dp32b64xES12_NS13_INS14_ILi2ELi4ELi3EEES17_NSV_INS5_IJS18_S1L_EEENS5_IJS1L_SB_EEEEEEENS4_39AutoVectorizingCopyWithAssumedAlignmentILi128EEENS4_14SM90_TMA_STOREES22_S24_S24_EEEvvEEEEvNT_6ParamsE,(.L_x_161 - _ZN7cutlass13device_kernelINS_4gemm6kernel13GemmUniversalIN4cute5tupleIJiiiiEEENS1_10collective13CollectiveMmaINS1_35MainloopSm100TmaUmmaWarpSpecializedILi2ELi2ELi2ENS5_IJNS4_1CILi1EEESB_SB_EEEEENS5_IJNSA_ILi128EEENSA_ILi256EEESE_EEENS_12float_e4m3_tENS5_IJlSB_lEEESH_SI_NS4_8TiledMMAINS4_8MMA_AtomIJNS4_10MMA_TraitsINS4_19SM100_MMA_F8F6F4_SSEJSH_SH_fSE_SF_NS4_17integral_constantINS4_4UMMA5MajorELSP_0EEESQ_NSN_INSO_7ScaleInELSR_0EEESS_EEEEEENS4_6LayoutISC_NS5_IJNSA_ILi0EEESW_SW_EEEEENS5_IJNS4_10UnderscoreESZ_SZ_EEEEENS4_13SM90_TMA_LOADENS4_14ComposedLayoutINS4_7SwizzleILi3ELi4ELi3EEENS4_18smem_ptr_flag_bitsILi8EEENSV_INS5_IJNSA_ILi8EEESE_EEENS5_IJSE_SB_EEEEEEEvNS4_8identityES12_S1C_vS1D_EENS_8epilogue10collective18CollectiveEpilogueINS1F_23Sm100TmaWarpSpecializedILi4ELi2ELi64ELb0ELb0EEEJSG_NS5_IJNSV_ISE_SB_EENSV_INSA_ILi64EEESB_EEEEESH_SI_SH_SI_NS1F_6fusion15FusionCallbacksIS1J_NS1O_17LinearCombinationISH_fSH_fLNS_15FloatRoundStyleE2EEESG_S1N_JEEENS4_5SM1004TMEM4LOAD26SM100_TMEM_LOAD_32dp32b64xES12_NS13_INS14_ILi2ELi4ELi3EEES17_NSV_INS5_IJS18_S1L_EEENS5_IJS1L_SB_EEEEEEENS4_39AutoVectorizingCopyWithAssumedAlignmentILi128EEENS4_14SM90_TMA_STOREES22_S24_S24_EEEvvEEEEvNT_6ParamsE)
        .other          _ZN7cutlass13device_kernelINS_4gemm6kernel13GemmUniversalIN4cute5tupleIJiiiiEEENS1_10collective13CollectiveMmaINS1_35MainloopSm100TmaUmmaWarpSpecializedILi2ELi2ELi2ENS5_IJNS4_1CILi1EEESB_SB_EEEEENS5_IJNSA_ILi128EEENSA_ILi256EEESE_EEENS_12float_e4m3_tENS5_IJlSB_lEEESH_SI_NS4_8TiledMMAINS4_8MMA_AtomIJNS4_10MMA_TraitsINS4_19SM100_MMA_F8F6F4_SSEJSH_SH_fSE_SF_NS4_17integral_constantINS4_4UMMA5MajorELSP_0EEESQ_NSN_INSO_7ScaleInELSR_0EEESS_EEEEEENS4_6LayoutISC_NS5_IJNSA_ILi0EEESW_SW_EEEEENS5_IJNS4_10UnderscoreESZ_SZ_EEEEENS4_13SM90_TMA_LOADENS4_14ComposedLayoutINS4_7SwizzleILi3ELi4ELi3EEENS4_18smem_ptr_flag_bitsILi8EEENSV_INS5_IJNSA_ILi8EEESE_EEENS5_IJSE_SB_EEEEEEEvNS4_8identityES12_S1C_vS1D_EENS_8epilogue10collective18CollectiveEpilogueINS1F_23Sm100TmaWarpSpecializedILi4ELi2ELi64ELb0ELb0EEEJSG_NS5_IJNSV_ISE_SB_EENSV_INSA_ILi64EEESB_EEEEESH_SI_SH_SI_NS1F_6fusion15FusionCallbacksIS1J_NS1O_17LinearCombinationISH_fSH_fLNS_15FloatRoundStyleE2EEESG_S1N_JEEENS4_5SM1004TMEM4LOAD26SM100_TMEM_LOAD_32dp32b64xES12_NS13_INS14_ILi2ELi4ELi3EEES17_NSV_INS5_IJS18_S1L_EEENS5_IJS1L_SB_EEEEEEENS4_39AutoVectorizingCopyWithAssumedAlignmentILi128EEENS4_14SM90_TMA_STOREES22_S24_S24_EEEvvEEEEvNT_6ParamsE,@"STO_CUDA_ENTRY STV_DEFAULT"
_ZN7cutlass13device_kernelINS_4gemm6kernel13GemmUniversalIN4cute5tupleIJiiiiEEENS1_10collective13CollectiveMmaINS1_35MainloopSm100TmaUmmaWarpSpecializedILi2ELi2ELi2ENS5_IJNS4_1CILi1EEESB_SB_EEEEENS5_IJNSA_ILi128EEENSA_ILi256EEESE_EEENS_12float_e4m3_tENS5_IJlSB_lEEESH_SI_NS4_8TiledMMAINS4_8MMA_AtomIJNS4_10MMA_TraitsINS4_19SM100_MMA_F8F6F4_SSEJSH_SH_fSE_SF_NS4_17integral_constantINS4_4UMMA5MajorELSP_0EEESQ_NSN_INSO_7ScaleInELSR_0EEESS_EEEEEENS4_6LayoutISC_NS5_IJNSA_ILi0EEESW_SW_EEEEENS5_IJNS4_10UnderscoreESZ_SZ_EEEEENS4_13SM90_TMA_LOADENS4_14ComposedLayoutINS4_7SwizzleILi3ELi4ELi3EEENS4_18smem_ptr_flag_bitsILi8EEENSV_INS5_IJNSA_ILi8EEESE_EEENS5_IJSE_SB_EEEEEEEvNS4_8identityES12_S1C_vS1D_EENS_8epilogue10collective18CollectiveEpilogueINS1F_23Sm100TmaWarpSpecializedILi4ELi2ELi64ELb0ELb0EEEJSG_NS5_IJNSV_ISE_SB_EENSV_INSA_ILi64EEESB_EEEEESH_SI_SH_SI_NS1F_6fusion15FusionCallbacksIS1J_NS1O_17LinearCombinationISH_fSH_fLNS_15FloatRoundStyleE2EEESG_S1N_JEEENS4_5SM1004TMEM4LOAD26SM100_TMEM_LOAD_32dp32b64xES12_NS13_INS14_ILi2ELi4ELi3EEES17_NSV_INS5_IJS18_S1L_EEENS5_IJS1L_SB_EEEEEEENS4_39AutoVectorizingCopyWithAssumedAlignmentILi128EEENS4_14SM90_TMA_STOREES22_S24_S24_EEEvvEEEEvNT_6ParamsE:
[----:B------:R-:W1:Y:S01]  /*0000*/  LDC R1, c[0x0][0x37c] ;  /* 0x0000df00ff017b82 */ /* 0x000e620000000800 */
[----:B------:R-:W2:Y:S01]  /*0010*/  S2R R185, SR_TID.X ;  /* 0x0000000000b97919 */ /* 0x000ea20000002100 */
[----:B------:R-:W3:Y:S01]  /*0020*/  LDCU.64 UR4, c[0x0][0x890] ;  /* 0x00011200ff0477ac */ /* 0x000ee20008000a00 */
[----:B------:R-:W-:Y:S02]  /*0030*/  PRMT R171, RZ, 0x7610, R171 ;  /* 0x00007610ffab7816 */ /* 0x000fe400000000ab */
[----:B------:R-:W-:Y:S01]  /*0040*/  ELECT P5, URZ, PT ;  /* 0x0000000000ff782f */ /* 0x000fe200038a0000 */
[----:B------:R-:W4:Y:S01]  /*0050*/  LDCU.64 UR46, c[0x0][0x358] ;  /* 0x00006b00ff2e77ac */ /* 0x000f220008000a00 */
[----:B---3--:R-:W-:-:S04]  /*0060*/  UISETP.NE.U32.AND UP0, UPT, UR4, URZ, UPT ;  /* 0x000000ff0400728c */ /* 0x008fc8000bf05070 */
[----:B------:R-:W-:Y:S01]  /*0070*/  UISETP.NE.AND.EX UP0, UPT, UR5, URZ, UPT, UP0 ;  /* 0x000000ff0500728c */ /* 0x000fe2000bf05300 */
[----:B--2---:R-:W-:-:S05]  /*0080*/  SHF.R.U32.HI R173, RZ, 0x5, R185 ;  /* 0x00000005ffad7819 */ /* 0x004fca00000116b9 */
[----:B------:R-:W2:Y:S02]  /*0090*/  SHFL.IDX PT, R0, R173, RZ, 0x1f ;  /* 0x00001fffad007589 */ /* 0x000ea400000e0000 */
[----:B--2---:R-:W-:Y:S01]  /*00a0*/  R2UR UR8, R0 ;  /* 0x00000000000872ca */ /* 0x004fe200000e0000 */
[----:B-1--4-:R-:W-:-:S14]  /*00b0*/  BRA.U UP0, `(.L_x_0) ;  /* 0x00000001002c7547 */ /* 0x012fdc000b800000 */
[----:B------:R-:W1:Y:S02]  /*00c0*/  LDCU.64 UR6, c[0x0][0x888] ;  /* 0x00011100ff0677ac */ /* 0x000e640008000a00 */
[----:B-1----:R-:W-:-:S04]  /*00d0*/  UISETP.NE.U32.AND UP0, UPT, UR6, URZ, UPT ;  /* 0x000000ff0600728c */ /* 0x002fc8000bf05070 */
[----:B------:R-:W-:-:S09]  /*00e0*/  UISETP.NE.AND.EX UP0, UPT, UR7, URZ, UPT, UP0 ;  /* 0x000000ff0700728c */ /* 0x000fd2000bf05300 */
[----:B------:R-:W-:Y:S05]  /*00f0*/  BRA.U !UP0, `(.L_x_1) ;  /* 0x0000000108107547 */ /* 0x000fea000b800000 */
[----:B------:R-:W1:Y:S02]  /*0100*/  LDC.64 R2, c[0x0][0x888] ;  /* 0x00022200ff027b82 */ /* 0x000e640000000a00 */
[----:B-1----:R1:W5:Y:S01]  /*0110*/  LDG.E R81, desc[UR46][R2.64] ;  /* 0x0000002e02517981 */ /* 0x002362000c1e1900 */
[----:B------:R-:W-:Y:S01]  /*0120*/  HFMA2 R171, -RZ, RZ, 0, 5.9604644775390625e-08 ;  /* 0x00000001ffab7431 */ /* 0x000fe200000001ff */
[----:B------:R-:W-:Y:S05]  /*0130*/  BRA `(.L_x_0) ;  /* 0x00000000000c7947 */ /* 0x000fea0003800000 */
.L_x_1:
[----:B------:R-:W1:Y:S01]  /*0140*/  LDCU UR6, c[0x0][0x880] ;  /* 0x00011000ff0677ac */ /* 0x000e620008000800 */
[----:B------:R-:W-:Y:S01]  /*0150*/  HFMA2 R171, -RZ, RZ, 0, 5.9604644775390625e-08 ;  /* 0x00000001ffab7431 */ /* 0x000fe200000001ff */
[----:B-1----:R-:W-:-:S07]  /*0160*/  MOV R81, UR6 ;  /* 0x0000000600517c02 */ /* 0x002fce0008000f00 */
.L_x_0:
[----:B------:R-:W2:Y:S02]  /*0170*/  LDCU.64 UR6, c[0x0][0x8b0] ;  /* 0x00011600ff0677ac */ /* 0x000ea40008000a00 */
[----:B--2---:R-:W-:-:S04]  /*0180*/  UISETP.NE.U32.AND UP0, UPT, UR6, URZ, UPT ;  /* 0x000000ff0600728c */ /* 0x004fc8000bf05070 */
[----:B------:R-:W-:-:S09]  /*0190*/  UISETP.NE.AND.EX UP0, UPT, UR7, URZ, UPT, UP0 ;  /* 0x000000ff0700728c */ /* 0x000fd2000bf05300 */
[----:B------:R-:W-:Y:S05]  /*01a0*/  BRA.U UP0, `(.L_x_2) ;  /* 0x0000000100247547 */ /* 0x000fea000b800000 */
[----:B------:R-:W2:Y:S02]  /*01b0*/  LDCU.64 UR6, c[0x0][0x8a8] ;  /* 0x00011500ff0677ac */ /* 0x000ea40008000a00 */
[----:B--2---:R-:W-:-:S04]  /*01c0*/  UISETP.NE.U32.AND UP0, UPT, UR6, URZ, UPT ;  /* 0x000000ff0600728c */ /* 0x004fc8000bf05070 */
[----:B------:R-:W-:-:S09]  /*01d0*/  UISETP.NE.AND.EX UP0, UPT, UR7, URZ, UPT, UP0 ;  /* 0x000000ff0700728c */ /* 0x000fd2000bf05300 */
[----:B------:R-:W-:Y:S05]  /*01e0*/  BRA.U !UP0, `(.L_x_3) ;  /* 0x00000001080c7547 */ /* 0x000fea000b800000 */
[----:B------:R-:W2:Y:S02]  /*01f0*/  LDC.64 R78, c[0x0][0x8a8] ;  /* 0x00022a00ff4e7b82 */ /* 0x000ea40000000a00 */
[----:B--2---:R2:W5:Y:S01]  /*0200*/  LDG.E R78, desc[UR46][R78.64] ;  /* 0x0000002e4e4e7981 */ /* 0x004562000c1e1900 */
[----:B------:R-:W-:Y:S05]  /*0210*/  BRA `(.L_x_2) ;  /* 0x0000000000087947 */ /* 0x000fea0003800000 */
.L_x_3:
[----:B------:R-:W2:Y:S02]  /*0220*/  LDCU UR6, c[0x0][0x8a0] ;  /* 0x00011400ff0677ac */ /* 0x000ea40008000800 */
[----:B--2---:R-:W-:Y:S02]  /*0230*/  MOV R78, UR6 ;  /* 0x00000006004e7c02 */ /* 0x004fe40008000f00 */
.L_x_2:
[----:B------:R-:W-:Y:S01]  /*0240*/  IMAD.U32 R0, RZ, RZ, UR8 ;  /* 0x00000008ff007e24 */ /* 0x000fe2000f8e00ff */
[----:B------:R-:W-:Y:S04]  /*0250*/  BSSY.RECONVERGENT B0, `(.L_x_4) ;  /* 0x000000c000007945 */ /* 0x000fe80003800200 */
[C---:B------:R-:W-:Y:S02]  /*0260*/  ISETP.NE.OR P1, PT, R0.reuse, 0x1, !P5 ;  /* 0x000000010000780c */ /* 0x040fe40006f25670 */
[----:B------:R-:W-:-:S11]  /*0270*/  ISETP.NE.OR P0, PT, R0, 0x3, !P5 ;  /* 0x000000030000780c */ /* 0x000fd60006f05670 */
[----:B------:R-:W-:Y:S05]  /*0280*/  @P1 BRA `(.L_x_5) ;  /* 0x0000000000201947 */ /* 0x000fea0003800000 */
[----:B------:R-:W3:Y:S02]  /*0290*/  LDCU.64 UR6, c[0x0][0x348] ;  /* 0x00006900ff0677ac */ /* 0x000ee40008000a00 */
[----:B---3--:R-:W-:Y:S02]  /*02a0*/  UIADD3 UR10, UP1, UPT, UR6, 0x80, URZ ;  /* 0x00000080060a7890 */ /* 0x008fe4000ff3e0ff */
[----:B------:R-:W-:Y:S02]  /*02b0*/  UIADD3 UR6, UP0, UPT, UR6, 0x180, URZ ;  /* 0x0000018006067890 */ /* 0x000fe4000ff1e0ff */
[----:B------:R-:W-:Y:S02]  /*02c0*/  UIADD3.X UR11, UPT, UPT, URZ, UR7, URZ, UP1, !UPT ;  /* 0x00000007ff0b7290 */ /* 0x000fe40008ffe4ff */
[----:B------:R-:W-:-:S07]  /*02d0*/  UIADD3.X UR7, UPT, UPT, URZ, UR7, URZ, UP0, !UPT ;  /* 0x00000007ff077290 */ /* 0x000fce00087fe4ff */
[----:B------:R3:W-:Y:S02]  /*02e0*/  UTMACCTL.PF [UR10] ;  /* 0x000000000a0079b9 */ /* 0x0007e40008040000 */
[----:B------:R3:W-:Y:S02]  /*02f0*/  UTMACCTL.PF [UR6] ;  /* 0x00000000060079b9 */ /* 0x0007e40008040000 */
[----:B---3--:R-:W-:Y:S01]  /*0300*/  NOP ;  /* 0x0000000000007918 */ /* 0x008fe20000000000 */
.L_x_5:
[----:B------:R-:W-:Y:S05]  /*0310*/  BSYNC.RECONVERGENT B0 ;  /* 0x0000000000007941 */ /* 0x000fea0003800200 */
.L_x_4:
[----:B------:R-:W-:Y:S04]  /*0320*/  BSSY.RECONVERGENT B0, `(.L_x_6) ;  /* 0x000000a000007945 */ /* 0x000fe80003800200 */
        /* <DEDUP_REMOVED lines=9> */
.L_x_7:
[----:B------:R-:W-:Y:S05]  /*03c0*/  BSYNC.RECONVERGENT B0 ;  /* 0x0000000000007941 */ /* 0x000fea0003800200 */
.L_x_6:
[----:B------:R-:W3:Y:S01]  /*03d0*/  LDCU.64 UR6, c[0x0][0x888] ;  /* 0x00011100ff0677ac */ /* 0x000ee20008000a00 */
[----:B------:R-:W-:Y:S02]  /*03e0*/  UISETP.EQ.U32.AND UP1, UPT, UR4, URZ, UPT ;  /* 0x000000ff0400728c */ /* 0x000fe4000bf22070 */
[----:B------:R-:W-:Y:S02]  /*03f0*/  UPLOP3.LUT UP2, UPT, UPT, UPT, UPT, 0x80, 0x8 ;  /* 0x000000000008789c */ /* 0x000fe40003f4f070 */
[----:B---3--:R-:W-:-:S04]  /*0400*/  UISETP.NE.U32.AND UP0, UPT, UR6, URZ, UPT ;  /* 0x000000ff0600728c */ /* 0x008fc8000bf05070 */
[----:B------:R-:W-:-:S04]  /*0410*/  UISETP.NE.AND.EX UP0, UPT, UR7, URZ, UPT, UP0 ;  /* 0x000000ff0700728c */ /* 0x000fc8000bf05300 */
[----:B------:R-:W-:-:S04]  /*0420*/  UISETP.EQ.OR.EX UP3, UPT, UR5, URZ, !UP0, UP1 ;  /* 0x000000ff0500728c */ /* 0x000fc8000c762710 */
[----:B------:R-:W-:-:S05]  /*0430*/  UP2UR UR50, UPR, URZ, 0x8 ;  /* 0x00000008ff327883 */ /* 0x000fca0008000000 */
[----:B------:R-:W-:Y:S07]  /*0440*/  BRA.U !UP3, `(.L_x_8) ;  /* 0x000000010b207547 */ /* 0x000fee000b800000 */
[----:B------:R-:W-:Y:S01]  /*0450*/  UISETP.NE.U32.AND UP2, UPT, UR4, URZ, UPT ;  /* 0x000000ff0400728c */ /* 0x000fe2000bf45070 */
[----:B-----5:R-:W-:Y:S01]  /*0460*/  FSETP.NEU.AND P0, PT, R81, RZ, PT ;  /* 0x000000ff5100720b */ /* 0x020fe20003f0d000 */
[----:B------:R-:W-:Y:S02]  /*0470*/  USEL UR4, URZ, 0xffffffff, UP0 ;  /* 0xffffffffff047887 */ /* 0x000fe40008000000 */
[----:B------:R-:W-:-:S10]  /*0480*/  UISETP.NE.AND.EX UP2, UPT, UR5, URZ, UPT, UP2 ;  /* 0x000000ff0500728c */ /* 0x000fd4000bf45320 */
[----:B------:R-:W-:Y:S01]  /*0490*/  VOTEU.ANY UP1, P0 ;  /* 0x0000000000ff7886 */ /* 0x000fe20000020100 */
[----:B------:R-:W-:-:S04]  /*04a0*/  @!UP2 USEL UR4, URZ, 0xffffffff, UP1 ;  /* 0xffffffffff04a887 */ /* 0x000fc80008800000 */
[----:B------:R-:W-:-:S04]  /*04b0*/  ULOP3.LUT UR4, UR4, 0x1, URZ, 0xc0, !UPT ;  /* 0x0000000104047892 */ /* 0x000fc8000f8ec0ff */
[----:B------:R-:W-:-:S11]  /*04c0*/  UISETP.NE.U32.AND UP2, UPT, UR4, 0x1, UPT ;  /* 0x000000010400788c */ /* 0x000fd6000bf45070 */
.L_x_8:
[----:B-1----:R-:W1:Y:S01]  /*04d0*/  SHFL.IDX PT, R2, R173, RZ, 0x1f ;  /* 0x00001fffad027589 */ /* 0x002e6200000e0000 */
[----:B------:R-:W-:-:S04]  /*04e0*/  UISETP.NE.AND UP1, UPT, UR8, 0x2, UPT ;  /* 0x000000020800788c */ /* 0x000fc8000bf25270 */
[----:B------:R-:W-:Y:S01]  /*04f0*/  USEL UR6, URZ, 0x1, UP1 ;  /* 0x00000001ff067887 */ /* 0x000fe20008800000 */
[----:B-1----:R-:W-:-:S13]  /*0500*/  ISETP.NE.AND P0, PT, R2, RZ, PT ;  /* 0x000000ff0200720c */ /* 0x002fda0003f05270 */
[----:B------:R-:W-:Y:S05]  /*0510*/  @P0 BRA `(.L_x_9) ;  /* 0x0000000000380947 */ /* 0x000fea0003800000 */
[----:B------:R-:W1:Y:S01]  /*0520*/  S2UR UR5, SR_CgaCtaId ;  /* 0x00000000000579c3 */ /* 0x000e620000008800 */
[----:B------:R-:W-:Y:S01]  /*0530*/  UMOV UR7, 0x400 ;  /* 0x0000040000077882 */ /* 0x000fe20000000000 */
[----:B------:R-:W-:Y:S01]  /*0540*/  UMOV UR4, 0x1 ;  /* 0x0000000100047882 */ /* 0x000fe20000000000 */
[----:B------:R-:W-:Y:S01]  /*0550*/  ELECT P0, URZ, PT ;  /* 0x0000000000ff782f */ /* 0x000fe20003800000 */
[----:B------:R-:W-:-:S04]  /*0560*/  UIADD3 UR10, UPT, UPT, -UR4, 0x100000, URZ ;  /* 0x00100000040a7890 */ /* 0x000fc8000fffe1ff */
[----:B------:R-:W-:Y:S02]  /*0570*/  USHF.L.U32 UR11, UR10, 0xb, URZ ;  /* 0x0000000b0a0b7899 */ /* 0x000fe400080006ff */
[----:B------:R-:W-:Y:S02]  /*0580*/  USHF.L.U32 UR10, UR10, 0x1, URZ ;  /* 0x000000010a0a7899 */ /* 0x000fe400080006ff */
[----:B-1----:R-:W-:Y:S01]  /*0590*/  ULEA UR5, UR5, UR7, 0x18 ;  /* 0x0000000705057291 */ /* 0x002fe2000f8ec0ff */
[----:B------:R-:W1:Y:S11]  /*05a0*/  FENCE.VIEW.ASYNC.S ;  /* 0x00000000000073c6 */ /* 0x000e760000000000 */
[----:B-1----:R1:W3:Y:S01]  /*05b0*/  SYNCS.EXCH.64 URZ, [UR5], UR10 ;  /* 0x0000000a05ff75b2 */ /* 0x0022e20008000100 */
[----:B------:R1:W4:Y:S01]  /*05c0*/  SYNCS.EXCH.64 URZ, [UR5+0x10], UR10 ;  /* 0x0000100a05ff75b2 */ /* 0x0003220008000100 */
[----:B------:R1:W1:Y:S01]  /*05d0*/  SYNCS.EXCH.64 URZ, [UR5+0x8], UR10 ;  /* 0x0000080a05ff75b2 */ /* 0x0002620008000100 */
[----:B------:R1:W1:Y:S01]  /*05e0*/  SYNCS.EXCH.64 URZ, [UR5+0x18], UR10 ;  /* 0x0000180a05ff75b2 */ /* 0x0002620008000100 */
[----:B------:R-:W-:Y:S01]  /*05f0*/  NOP ;  /* 0x0000000000007918 */ /* 0x000fe20000000000 */
.L_x_9:
[----:B------:R-:W2:Y:S01]  /*0600*/  SHFL.IDX PT, R2, R173, RZ, 0x1f ;  /* 0x00001fffad027589 */ /* 0x000ea200000e0000 */
[----:B------:R-:W-:Y:S01]  /*0610*/  NOP ;  /* 0x0000000000007918 */ /* 0x000fe20000000000 */
[----:B--2---:R-:W-:-:S13]  /*0620*/  ISETP.NE.AND P0, PT, R2, 0x1, PT ;  /* 0x000000010200780c */ /* 0x004fda0003f05270 */
[----:B------:R-:W-:Y:S05]  /*0630*/  @P0 BRA `(.L_x_10) ;  /* 0x0000000000580947 */ /* 0x000fea0003800000 */
[----:B------:R-:W2:Y:S01]  /*0640*/  S2UR UR7, SR_CgaCtaId ;  /* 0x00000000000779c3 */ /* 0x000ea20000008800 */
[----:B------:R-:W-:Y:S01]  /*0650*/  UMOV UR9, 0x400 ;  /* 0x0000040000097882 */ /* 0x000fe20000000000 */
[----:B-1----:R-:W-:Y:S01]  /*0660*/  UMOV UR5, 0x20 ;  /* 0x0000002000057882 */ /* 0x002fe20000000000 */
[----:B------:R-:W-:Y:S01]  /*0670*/  UMOV UR4, 0x80 ;  /* 0x0000008000047882 */ /* 0x000fe20000000000 */
[----:B------:R-:W-:-:S04]  /*0680*/  UIADD3 UR10, UPT, UPT, -UR5, 0x100000, URZ ;  /* 0x00100000050a7890 */ /* 0x000fc8000fffe1ff */
[----:B------:R-:W-:Y:S02]  /*0690*/  USHF.L.U32 UR11, UR10, 0xb, URZ ;  /* 0x0000000b0a0b7899 */ /* 0x000fe400080006ff */
[----:B------:R-:W-:Y:S02]  /*06a0*/  USHF.L.U32 UR10, UR10, 0x1, URZ ;  /* 0x000000010a0a7899 */ /* 0x000fe400080006ff */
[----:B------:R-:W-:-:S04]  /*06b0*/  UIADD3 UR4, UPT, UPT, -UR4, 0x100000, URZ ;  /* 0x0010000004047890 */ /* 0x000fc8000fffe1ff */
[----:B------:R-:W-:Y:S02]  /*06c0*/  USHF.L.U32 UR5, UR4, 0xb, URZ ;  /* 0x0000000b04057899 */ /* 0x000fe400080006ff */
[----:B------:R-:W-:Y:S01]  /*06d0*/  USHF.L.U32 UR4, UR4, 0x1, URZ ;  /* 0x0000000104047899 */ /* 0x000fe200080006ff */
[----:B------:R-:W-:Y:S01]  /*06e0*/  ELECT P0, URZ, PT ;  /* 0x0000000000ff782f */ /* 0x000fe20003800000 */
[----:B--2---:R-:W-:Y:S01]  /*06f0*/  ULEA UR7, UR7, UR9, 0x18 ;  /* 0x0000000907077291 */ /* 0x004fe2000f8ec0ff */
[----:B------:R-:W1:Y:S11]  /*0700*/  FENCE.VIEW.ASYNC.S ;  /* 0x00000000000073c6 */ /* 0x000e760000000000 */
[----:B-1----:R2:W1:Y:S01]  /*0710*/  SYNCS.EXCH.64 URZ, [UR7+0x20], UR10 ;  /* 0x0000200a07ff75b2 */ /* 0x0024620008000100 */
[----:B------:R2:W1:Y:S01]  /*0720*/  SYNCS.EXCH.64 URZ, [UR7+0x40], UR4 ;  /* 0x0000400407ff75b2 */ /* 0x0004620008000100 */
[----:B------:R2:W1:Y:S01]  /*0730*/  SYNCS.EXCH.64 URZ, [UR7+0x28], UR10 ;  /* 0x0000280a07ff75b2 */ /* 0x0004620008000100 */
[----:B------:R2:W1:Y:S01]  /*0740*/  SYNCS.EXCH.64 URZ, [UR7+0x48], UR4 ;  /* 0x0000480407ff75b2 */ /* 0x0004620008000100 */
[----:B------:R2:W1:Y:S01]  /*0750*/  SYNCS.EXCH.64 URZ, [UR7+0x30], UR10 ;  /* 0x0000300a07ff75b2 */ /* 0x0004620008000100 */
[----:B------:R2:W1:Y:S01]  /*0760*/  SYNCS.EXCH.64 URZ, [UR7+0x50], UR4 ;  /* 0x0000500407ff75b2 */ /* 0x0004620008000100 */
[----:B------:R2:W1:Y:S01]  /*0770*/  SYNCS.EXCH.64 URZ, [UR7+0x38], UR10 ;  /* 0x0000380a07ff75b2 */ /* 0x0004620008000100 */
[----:B------:R2:W1:Y:S02]  /*0780*/  SYNCS.EXCH.64 URZ, [UR7+0x58], UR4 ;  /* 0x0000580407ff75b2 */ /* 0x0004640008000100 */
[----:B--2---:R-:W-:Y:S01]  /*0790*/  NOP ;  /* 0x0000000000007918 */ /* 0x004fe20000000000 */
.L_x_10:
[----:B------:R-:W2:Y:S01]  /*07a0*/  SHFL.IDX PT, R2, R173, RZ, 0x1f ;  /* 0x00001fffad027589 */ /* 0x000ea200000e0000 */
[----:B------:R-:W-:Y:S01]  /*07b0*/  NOP ;  /* 0x0000000000007918 */ /* 0x000fe20000000000 */
[----:B--2---:R-:W-:-:S13]  /*07c0*/  ISETP.NE.AND P0, PT, R2, 0x3, PT ;  /* 0x000000030200780c */ /* 0x004fda0003f05270 */
[----:B------:R-:W-:Y:S05]  /*07d0*/  @P0 BRA `(.L_x_11) ;  /* 0x0000000000300947 */ /* 0x000fea0003800000 */
[----:B-1----:R-:W1:Y:S01]  /*07e0*/  S2UR UR5, SR_CgaCtaId ;  /* 0x00000000000579c3 */ /* 0x002e620000008800 */
        /* <DEDUP_REMOVED lines=8> */
[----:B-1----:R2:W1:Y:S01]  /*0870*/  SYNCS.EXCH.64 URZ, [UR5+0x60], UR10 ;  /* 0x0000600a05ff75b2 */ /* 0x0024620008000100 */
[----:B------:R2:W1:Y:S02]  /*0880*/  SYNCS.EXCH.64 URZ, [UR5+0x68], UR10 ;  /* 0x0000680a05ff75b2 */ /* 0x0004640008000100 */
[----:B--2---:R-:W-:Y:S01]  /*0890*/  NOP ;  /* 0x0000000000007918 */ /* 0x004fe20000000000 */
.L_x_11:
[----:B------:R-:W2:Y:S01]  /*08a0*/  SHFL.IDX PT, R2, R173, RZ, 0x1f ;  /* 0x00001fffad027589 */ /* 0x000ea200000e0000 */
[----:B------:R-:W-:Y:S01]  /*08b0*/  NOP ;  /* 0x0000000000007918 */ /* 0x000fe20000000000 */
[----:B--2---:R-:W-:-:S13]  /*08c0*/  ISETP.NE.AND P0, PT, R2, 0x4, PT ;  /* 0x000000040200780c */ /* 0x004fda0003f05270 */
[----:B------:R-:W-:Y:S05]  /*08d0*/  @P0 BRA `(.L_x_12) ;  /* 0x00000000004c0947 */ /* 0x000fea0003800000 */
[----:B-1----:R-:W1:Y:S01]  /*08e0*/  S2UR UR5, SR_CgaCtaId ;  /* 0x00000000000579c3 */ /* 0x002e620000008800 */
[----:B------:R-:W-:Y:S01]  /*08f0*/  UMOV UR9, 0x100 ;  /* 0x0000010000097882 */ /* 0x000fe20000000000 */
[----:B------:R-:W-:Y:S01]  /*0900*/  UMOV UR7, 0x400 ;  /* 0x0000040000077882 */ /* 0x000fe20000000000 */
[----:B------:R-:W-:Y:S01]  /*0910*/  USEL UR9, UR9, 0xe0, UP2 ;  /* 0x000000e009097887 */ /* 0x000fe20009000000 */
[----:B------:R-:W-:Y:S01]  /*0920*/  UMOV UR4, 0x1 ;  /* 0x0000000100047882 */ /* 0x000fe20000000000 */
[----:B------:R-:W-:Y:S01]  /*0930*/  ELECT P0, URZ, PT ;  /* 0x0000000000ff782f */ /* 0x000fe20003800000 */
[----:B------:R-:W-:-:S04]  /*0940*/  UIADD3 UR10, UPT, UPT, -UR4, 0x100000, URZ ;  /* 0x00100000040a7890 */ /* 0x000fc8000fffe1ff */
[----:B------:R-:W-:Y:S02]  /*0950*/  USHF.L.U32 UR11, UR10, 0xb, URZ ;  /* 0x0000000b0a0b7899 */ /* 0x000fe400080006ff */
[----:B------:R-:W-:Y:S02]  /*0960*/  USHF.L.U32 UR10, UR10, 0x1, URZ ;  /* 0x000000010a0a7899 */ /* 0x000fe400080006ff */
[----:B------:R-:W-:-:S04]  /*0970*/  UIADD3 UR12, UPT, UPT, -UR9, 0x100000, URZ ;  /* 0x00100000090c7890 */ /* 0x000fc8000fffe1ff */
[----:B------:R-:W-:Y:S02]  /*0980*/  USHF.L.U32 UR13, UR12, 0xb, URZ ;  /* 0x0000000b0c0d7899 */ /* 0x000fe400080006ff */
[----:B------:R-:W-:Y:S02]  /*0990*/  USHF.L.U32 UR12, UR12, 0x1, URZ ;  /* 0x000000010c0c7899 */ /* 0x000fe400080006ff */
[----:B-1----:R-:W-:Y:S01]  /*09a0*/  ULEA UR5, UR5, UR7, 0x18 ;  /* 0x0000000705057291 */ /* 0x002fe2000f8ec0ff */
[----:B------:R-:W1:Y:S11]  /*09b0*/  FENCE.VIEW.ASYNC.S ;  /* 0x00000000000073c6 */ /* 0x000e760000000000 */
[----:B-1----:R2:W1:Y:S01]  /*09c0*/  SYNCS.EXCH.64 URZ, [UR5+0x70], UR10 ;  /* 0x0000700a05ff75b2 */ /* 0x0024620008000100 */
[----:B------:R2:W1:Y:S01]  /*09d0*/  SYNCS.EXCH.64 URZ, [UR5+0x80], UR12 ;  /* 0x0000800c05ff75b2 */ /* 0x0004620008000100 */
[----:B------:R2:W1:Y:S01]  /*09e0*/  SYNCS.EXCH.64 URZ, [UR5+0x78], UR10 ;  /* 0x0000780a05ff75b2 */ /* 0x0004620008000100 */
[----:B------:R2:W1:Y:S02]  /*09f0*/  SYNCS.EXCH.64 URZ, [UR5+0x88], UR12 ;  /* 0x0000880c05ff75b2 */ /* 0x0004640008000100 */
[----:B--2---:R-:W-:Y:S01]  /*0a00*/  NOP ;  /* 0x0000000000007918 */ /* 0x004fe20000000000 */
.L_x_12:
        /* <DEDUP_REMOVED lines=20> */
[----:B------:R2:W1:Y:S02]  /*0b50*/  SYNCS.EXCH.64 URZ, [UR7+0xa8], UR4 ;  /* 0x0000a80407ff75b2 */ /* 0x0004640008000100 */
[----:B--2---:R-:W-:Y:S01]  /*0b60*/  NOP ;  /* 0x0000000000007918 */ /* 0x004fe20000000000 */
.L_x_13:
        /* <DEDUP_REMOVED lines=18> */
.L_x_14:
[----:B-1----:R-:W1:Y:S01]  /*0c90*/  S2UR UR5, SR_CTAID.X ;  /* 0x00000000000579c3 */ /* 0x002e620000002500 */
[----:B------:R-:W-:-:S05]  /*0ca0*/  CS2R.32 R170, SR_CgaSize ;  /* 0x0000000000aa7805 */ /* 0x000fca0000008a00 */
[----:B------:R-:W-:-:S05]  /*0cb0*/  IMAD R170, R170, -0xa0, RZ ;  /* 0xffffff60aaaa7824 */ /* 0x000fca00078e02ff */
[----:B------:R-:W-:-:S14]  /*0cc0*/  R2UR UR9, R170 ;  /* 0x00000000aa0972ca */ /* 0x000fdc00000e0000 */
[----:B------:R-:W2:Y:S01]  /*0cd0*/  LDCU UR9, c[0x0][UR9+0x2b0] ;  /* 0x00005600090977ac */ /* 0x000ea20008000800 */
[----:B------:R-:W-:Y:S01]  /*0ce0*/  NOP ;  /* 0x0000000000007918 */ /* 0x000fe20000000000 */
[----:B------:R-:W-:-:S05]  /*0cf0*/  CS2R.32 R170, SR_CgaSize ;  /* 0x0000000000aa7805 */ /* 0x000fca0000008a00 */
[----:B------:R-:W-:-:S05]  /*0d00*/  IMAD R170, R170, -0xa0, RZ ;  /* 0xffffff60aaaa7824 */ /* 0x000fca00078e02ff */
[----:B------:R-:W-:-:S14]  /*0d10*/  R2UR UR7, R170 ;  /* 0x00000000aa0772ca */ /* 0x000fdc00000e0000 */
[----:B------:R-:W3:Y:S01]  /*0d20*/  LDCU UR7, c[0x0][UR7+0x2b4] ;  /* 0x00005680070777ac */ /* 0x000ee20008000800 */
[----:B------:R-:W4:Y:S08]  /*0d30*/  S2UR UR4, SR_CTAID.Y ;  /* 0x00000000000479c3 */ /* 0x000f300000002600 */
[----:B------:R-:W3:Y:S01]  /*0d40*/  LDC R9, c[0x0][0xb24] ;  /* 0x0002c900ff097b82 */ /* 0x000ee20000000800 */
[----:B-1----:R-:W-:-:S02]  /*0d50*/  I2FP.F32.U32 R5, UR5 ;  /* 0x0000000500057c45 */ /* 0x002fc40008201000 */
[----:B------:R-:W-:-:S05]  /*0d60*/  CS2R.32 R3, SR_CgaSize ;  /* 0x0000000000037805 */ /* 0x000fca0000008a00 */
[----:B------:R-:W-:-:S06]  /*0d70*/  IMAD R3, R3, -0xa0, RZ ;  /* 0xffffff6003037824 */ /* 0x000fcc00078e02ff */
[----:B------:R-:W1:Y:S01]  /*0d80*/  LDC R3, c[0x0][R3+0x2a0] ;  /* 0x0000a80003037b82 */ /* 0x000e620000000800 */
[----:B------:R-:W-:Y:S01]  /*0d90*/  MOV R21, UR5 ;  /* 0x0000000500157c02 */ /* 0x000fe20008000f00 */
[----:B--2---:R-:W-:Y:S01]  /*0da0*/  FMUL R5, R5, UR9 ;  /* 0x0000000905057c20 */ /* 0x004fe20008400000 */
[----:B----4-:R-:W-:Y:S02]  /*0db0*/  I2FP.F32.U32 R4, UR4 ;  /* 0x0000000400047c45 */ /* 0x010fe40008201000 */
[----:B------:R-:W-:-:S05]  /*0dc0*/  CS2R.32 R2, SR_CgaSize ;  /* 0x0000000000027805 */ /* 0x000fca0000008a00 */
[----:B------:R-:W-:-:S06]  /*0dd0*/  IMAD R2, R2, -0xa0, RZ ;  /* 0xffffff6002027824 */ /* 0x000fcc00078e02ff */
[----:B------:R-:W2:Y:S01]  /*0de0*/  LDC R2, c[0x0][R2+0x2a4] ;  /* 0x0000a90002027b82 */ /* 0x000ea20000000800 */
[----:B------:R-:W4:Y:S01]  /*0df0*/  F2I.U32.TRUNC.NTZ R170, R5 ;  /* 0x0000000500aa7305 */ /* 0x000f22000020f000 */
[----:B------:R-:W-:Y:S01]  /*0e00*/  MOV R20, UR4 ;  /* 0x0000000400147c02 */ /* 0x000fe20008000f00 */
[----:B---3--:R-:W-:-:S05]  /*0e10*/  FMUL R4, R4, UR7 ;  /* 0x0000000704047c20 */ /* 0x008fca0008400000 */
[----:B------:R-:W-:Y:S01]  /*0e20*/  BAR.SYNC.DEFER_BLOCKING 0x0 ;  /* 0x0000000000007b1d */ /* 0x000fe20000010000 */
[----:B------:R-:W-:-:S05]  /*0e30*/  ISETP.GE.AND P0, PT, R9, 0x1, PT ;  /* 0x000000010900780c */ /* 0x000fca0003f06270 */
[----:B------:R-:W3:Y:S02]  /*0e40*/  F2I.U32.TRUNC.NTZ R147, R4 ;  /* 0x0000000400937305 */ /* 0x000ee4000020f000 */
[----:B------:R-:W2:Y:S01]  /*0e50*/  S2UR UR36, SR_CTAID.Z ;  /* 0x00000000002479c3 */ /* 0x000ea20000002700 */
[----:B----4-:R-:W-:-:S05]  /*0e60*/  IADD3 R170, PT, PT, -R170, RZ, RZ ;  /* 0x000000ffaaaa7210 */ /* 0x010fca0007ffe1ff */
[----:B-1----:R-:W-:Y:S01]  /*0e70*/  IMAD R170, R3, R170, UR5 ;  /* 0x0000000503aa7e24 */ /* 0x002fe2000f8e02aa */
[----:B---3--:R-:W-:-:S05]  /*0e80*/  IADD3 R147, PT, PT, -R147, RZ, RZ ;  /* 0x000000ff93937210 */ /* 0x008fca0007ffe1ff */
[----:B--2---:R-:W-:Y:S01]  /*0e90*/  IMAD R147, R2, R147, UR4 ;  /* 0x0000000402937e24 */ /* 0x004fe2000f8e0293 */
[----:B------:R-:W-:Y:S06]  /*0ea0*/  @!P0 BRA `(.L_x_15) ;  /* 0x0000000000b88947 */ /* 0x000fec0003800000 */
[----:B------:R-:W1:Y:S01]  /*0eb0*/  LDC.64 R4, c[0x0][0xb18] ;  /* 0x0002c600ff047b82 */ /* 0x000e620000000a00 */
[----:B------:R-:W-:-:S07]  /*0ec0*/  ISETP.NE.AND P0, PT, R9, 0x1, PT ;  /* 0x000000010900780c */ /* 0x000fce0003f05270 */
[----:B------:R-:W2:Y:S08]  /*0ed0*/  LDC R10, c[0x0][0xb0c] ;  /* 0x0002c300ff0a7b82 */ /* 0x000eb00000000800 */
[----:B------:R-:W3:Y:S08]  /*0ee0*/  LDC R11, c[0x0][0x370] ;  /* 0x0000dc00ff0b7b82 */ /* 0x000ef00000000800 */
[----:B------:R-:W4:Y:S01]  /*0ef0*/  LDC R12, c[0x0][0x374] ;  /* 0x0000dd00ff0c7b82 */ /* 0x000f220000000800 */
[----:B-1----:R-:W-:-:S07]  /*0f00*/  ISETP.NE.AND P1, PT, R4, 0x1, PT ;  /* 0x000000010400780c */ /* 0x002fce0003f25270 */
[----:B------:R-:W3:Y:S01]  /*0f10*/  LDC.64 R6, c[0x0][0xb10] ;  /* 0x0002c400ff067b82 */ /* 0x000ee20000000a00 */
[----:B--2---:R-:W-:-:S07]  /*0f20*/  ISETP.NE.AND P2, PT, R10, 0x1, PT ;  /* 0x000000010a00780c */ /* 0x004fce0003f45270 */
[----:B------:R-:W1:Y:S08]  /*0f30*/  LDC R8, c[0x0][0xb20] ;  /* 0x0002c800ff087b82 */ /* 0x000e700000000800 */
[----:B------:R-:W2:Y:S01]  /*0f40*/  LDC.64 R2, c[0x0][0xb28] ;  /* 0x0002ca00ff027b82 */ /* 0x000ea20000000a00 */
[----:B----4-:R-:W-:-:S04]  /*0f50*/  IMAD.HI.U32 R13, R12, R5, RZ ;  /* 0x000000050c0d7227 */ /* 0x010fc800078e00ff */
[----:B------:R-:W-:-:S04]  /*0f60*/  IMAD.HI.U32 R5, R20, R5, RZ ;  /* 0x0000000514057227 */ /* 0x000fc800078e00ff */
[----:B---3--:R-:W-:-:S04]  /*0f70*/  IMAD.HI.U32 R14, R11, R6, RZ ;  /* 0x000000060b0e7227 */ /* 0x008fc800078e00ff */
[C---:B------:R-:W-:Y:S01]  /*0f80*/  IMAD.HI.U32 R16, R21.reuse, R6, RZ ;  /* 0x0000000615107227 */ /* 0x040fe200078e00ff */
[-C--:B------:R-:W-:Y:S02]  /*0f90*/  @P2 SHF.R.U32.HI R11, RZ, R7.reuse, R14 ;  /* 0x00000007ff0b2219 */ /* 0x080fe4000001160e */
[-C--:B-1----:R-:W-:Y:S02]  /*0fa0*/  @P1 SHF.R.U32.HI R12, RZ, R8.reuse, R13 ;  /* 0x00000008ff0c1219 */ /* 0x082fe4000001160d */
[----:B------:R-:W-:Y:S02]  /*0fb0*/  SHF.R.U32.HI R5, RZ, R8, R5 ;  /* 0x00000008ff057219 */ /* 0x000fe40000011605 */
[----:B------:R-:W-:Y:S02]  /*0fc0*/  SHF.R.U32.HI R16, RZ, R7, R16 ;  /* 0x00000007ff107219 */ /* 0x000fe40000011610 */
[----:B------:R-:W-:Y:S01]  /*0fd0*/  SEL R5, R20, R5, !P1 ;  /* 0x0000000514057207 */ /* 0x000fe20004800000 */
[----:B--2---:R-:W-:Y:S01]  /*0fe0*/  IMAD.HI.U32 R14, R12, R2, RZ ;  /* 0x000000020c0e7227 */ /* 0x004fe200078e00ff */
[----:B------:R-:W-:-:S02]  /*0ff0*/  SEL R7, R21, R16, !P2 ;  /* 0x0000001015077207 */ /* 0x000fc40005000000 */
[----:B------:R-:W-:Y:S01]  /*1000*/  IADD3 R13, PT, PT, -R5, RZ, RZ ;  /* 0x000000ff050d7210 */ /* 0x000fe20007ffe1ff */
[----:B------:R-:W-:Y:S01]  /*1010*/  IMAD.HI.U32 R6, R11, R2, RZ ;  /* 0x000000020b067227 */ /* 0x000fe200078e00ff */
[----:B------:R-:W-:-:S03]  /*1020*/  @P0 SHF.R.U32.HI R12, RZ, R3, R14 ;  /* 0x00000003ff0c0219 */ /* 0x000fc6000001160e */
[----:B------:R-:W-:Y:S01]  /*1030*/  IMAD R13, R4, R13, R20 ;  /* 0x0000000d040d7224 */ /* 0x000fe200078e0214 */
[----:B------:R-:W-:Y:S01]  /*1040*/  @P0 SHF.R.U32.HI R11, RZ, R3, R6 ;  /* 0x00000003ff0b0219 */ /* 0x000fe20000011606 */
[----:B------:R-:W-:-:S04]  /*1050*/  IMAD R12, R12, R9, RZ ;  /* 0x000000090c0c7224 */ /* 0x000fc800078e02ff */
[----:B------:R-:W-:Y:S01]  /*1060*/  IMAD R6, R11, R9, RZ ;  /* 0x000000090b067224 */ /* 0x000fe200078e02ff */
[----:B------:R-:W-:-:S04]  /*1070*/  ISETP.GE.AND P1, PT, R5, R12, PT ;  /* 0x0000000c0500720c */ /* 0x000fc80003f26270 */
[----:B------:R-:W-:Y:S01]  /*1080*/  ISETP.GE.OR P1, PT, R7, R6, P1 ;  /* 0x000000060700720c */ /* 0x000fe20000f26670 */
[----:B------:R-:W-:-:S05]  /*1090*/  IMAD.HI.U32 R6, R5, R2, RZ ;  /* 0x0000000205067227 */ /* 0x000fca00078e00ff */
[----:B------:R-:W-:-:S04]  /*10a0*/  SHF.R.U32.HI R6, RZ, R3, R6 ;  /* 0x00000003ff067219 */ /* 0x000fc80000011606 */
[----:B------:R-:W-:-:S03]  /*10b0*/  SEL R6, R5, R6, !P0 ;  /* 0x0000000605067207 */ /* 0x000fc60004000000 */
[----:B------:R-:W-:Y:S01]  /*10c0*/  @!P1 IMAD.HI.U32 R8, R7, R2, RZ ;  /* 0x0000000207089227 */ /* 0x000fe200078e00ff */
[----:B------:R-:W-:-:S04]  /*10d0*/  IADD3 R2, PT, PT, -R6, RZ, RZ ;  /* 0x000000ff06027210 */ /* 0x000fc80007ffe1ff */
[----:B------:R-:W-:Y:S01]  /*10e0*/  @!P1 SHF.R.U32.HI R8, RZ, R3, R8 ;  /* 0x00000003ff089219 */ /* 0x000fe20000011608 */
[----:B------:R-:W-:-:S03]  /*10f0*/  IMAD R2, R9, R2, R5 ;  /* 0x0000000209027224 */ /* 0x000fc600078e0205 */
[----:B------:R-:W-:-:S05]  /*1100*/  @!P1 SEL R3, R7, R8, !P0 ;  /* 0x0000000807039207 */ /* 0x000fca0004000000 */
[--C-:B------:R-:W-:Y:S02]  /*1110*/  @!P1 IMAD.IADD R6, R6, 0x1, -R3.reuse ;  /* 0x0000000106069824 */ /* 0x100fe400078e0a03 */
[----:B------:R-:W-:Y:S01]  /*1120*/  @!P1 IMAD R3, R2, R11, R3 ;  /* 0x0000000b02039224 */ /* 0x000fe200078e0203 */
[----:B------:R-:W-:Y:S01]  /*1130*/  IADD3 R2, PT, PT, -R7, RZ, RZ ;  /* 0x000000ff07027210 */ /* 0x000fe20007ffe1ff */
[----:B------:R-:W-:Y:S02]  /*1140*/  @!P1 IMAD R5, R6, R9, R7 ;  /* 0x0000000906059224 */ /* 0x000fe400078e0207 */
[----:B------:R-:W-:Y:S02]  /*1150*/  @!P1 IMAD.MOV.U32 R7, RZ, RZ, R3 ;  /* 0x000000ffff079224 */ /* 0x000fe400078e0003 */
[----:B------:R-:W-:Y:S02]  /*1160*/  IMAD R2, R10, R2, R21 ;  /* 0x000000020a027224 */ /* 0x000fe400078e0215 */
[----:B------:R-:W-:-:S02]  /*1170*/  IMAD R20, R5, R4, R13 ;  /* 0x0000000405147224 */ /* 0x000fc400078e020d */
[----:B------:R-:W-:Y:S02]  /*1180*/  IMAD R21, R7, R10, R2 ;  /* 0x0000000a07157224 */ /* 0x000fe400078e0202 */
.L_x_15:
[----:B------:R-:W1:Y:S01]  /*1190*/  LDCU UR4, c[0x0][0xb30] ;  /* 0x00016600ff0477ac */ /* 0x000e620008000800 */
[----:B------:R-:W2:Y:S08]  /*11a0*/  S2UR UR37, SR_CgaCtaId ;  /* 0x00000000002579c3 */ /* 0x000eb00000008800 */
[----:B------:R-:W3:Y:S01]  /*11b0*/  LDC R72, c[0x0][0xb24] ;  /* 0x0002c900ff487b82 */ /* 0x000ee20000000800 */
[----:B-1----:R-:W-:-:S09]  /*11c0*/  UISETP.NE.AND UP1, UPT, UR4, 0x1, UPT ;  /* 0x000000010400788c */ /* 0x002fd2000bf25270 */
[----:B--2---:R-:W-:Y:S05]  /*11d0*/  BRA.U UP1, `(.L_x_16) ;  /* 0x0000000101407547 */ /* 0x004fea000b800000 */
[----:B------:R-:W1:Y:S08]  /*11e0*/  LDC.64 R4, c[0x0][0xb10] ;  /* 0x0002c400ff047b82 */ /* 0x000e700000000a00 */
[----:B------:R-:W2:Y:S08]  /*11f0*/  LDC.64 R2, c[0x0][0xb18] ;  /* 0x0002c600ff027b82 */ /* 0x000eb00000000a00 */
[----:B------:R-:W4:Y:S08]  /*1200*/  LDC R6, c[0x0][0xb20] ;  /* 0x0002c800ff067b82 */ /* 0x000f300000000800 */
[----:B------:R-:W3:Y:S01]  /*1210*/  LDC R8, c[0x0][0xb0c] ;  /* 0x0002c300ff087b82 */ /* 0x000ee20000000800 */
[----:B-1----:R-:W-:-:S05]  /*1220*/  IMAD.HI.U32 R4, R21, R4, RZ ;  /* 0x0000000415047227 */ /* 0x002fca00078e00ff */
[----:B------:R-:W-:Y:S01]  /*1230*/  SHF.R.U32.HI R4, RZ, R5, R4 ;  /* 0x00000005ff047219 */ /* 0x000fe20000011604 */
[----:B--2---:R-:W-:Y:S01]  /*1240*/  IMAD.HI.U32 R3, R20, R3, RZ ;  /* 0x0000000314037227 */ /* 0x004fe200078e00ff */
[----:B------:R-:W-:-:S04]  /*1250*/  ISETP.NE.AND P0, PT, R2, 0x1, PT ;  /* 0x000000010200780c */ /* 0x000fc80003f05270 */
[----:B----4-:R-:W-:-:S04]  /*1260*/  SHF.R.U32.HI R3, RZ, R6, R3 ;  /* 0x00000006ff037219 */ /* 0x010fc80000011603 */
[----:B------:R-:W-:Y:S02]  /*1270*/  SEL R3, R20, R3, !P0 ;  /* 0x0000000314037207 */ /* 0x000fe40004000000 */
[----:B---3--:R-:W-:-:S04]  /*1280*/  ISETP.NE.AND P1, PT, R8, 0x1, PT ;  /* 0x000000010800780c */ /* 0x008fc80003f25270 */
[----:B------:R-:W-:-:S05]  /*1290*/  SEL R4, R21, R4, !P1 ;  /* 0x0000000415047207 */ /* 0x000fca0004800000 */
[----:B------:R-:W-:Y:S02]  /*12a0*/  IMAD.IADD R5, R3, 0x1, -R4 ;  /* 0x0000000103057824 */ /* 0x000fe400078e0a04 */
[----:B------:R-:W-:Y:S02]  /*12b0*/  IMAD.IADD R3, R4, 0x1, -R3 ;  /* 0x0000000104037824 */ /* 0x000fe400078e0a03 */
[----:B------:R-:W-:Y:S02]  /*12c0*/  IMAD R21, R5, R8, R21 ;  /* 0x0000000805157224 */ /* 0x000fe400078e0215 */
[----:B------:R-:W-:-:S07]  /*12d0*/  IMAD R20, R3, R2, R20 ;  /* 0x0000000203147224 */ /* 0x000fce00078e0214 */
.L_x_16:
[----:B------:R-:W-:Y:S01]  /*12e0*/  BAR.SYNC.DEFER_BLOCKING 0x0 ;  /* 0x0000000000007b1d */ /* 0x000fe20000010000 */
[----:B------:R-:W-:Y:S01]  /*12f0*/  UISETP.NE.AND UP1, UPT, UR8, 0x2, UPT ;  /* 0x000000020800788c */ /* 0x000fe2000bf25270 */
[----:B------:R-:W-:Y:S02]  /*1300*/  ISETP.NE.OR P5, PT, R0, 0x2, !P5 ;  /* 0x000000020000780c */ /* 0x000fe40006fa5670 */
[----:B------:R-:W-:-:S06]  /*1310*/  LOP3.LUT R2, R185, 0x1f, RZ, 0xc0, !PT ;  /* 0x0000001fb9027812 */ /* 0x000fcc00078ec0ff */
[----:B------:R-:W-:Y:S05]  /*1320*/  BRA.U UP1, `(.L_x_17) ;  /* 0x0000001101147547 */ /* 0x000fea000b800000 */
[----:B------:R-:W1:Y:S01]  /*1330*/  LDCU UR13, c[0x0][0x38c] ;  /* 0x00007180ff0d77ac */ /* 0x000e620008000800 */
[----:B------:R-:W2:Y:S01]  /*1340*/  LDC R9, c[0x0][0x370] ;  /* 0x0000dc00ff097b82 */ /* 0x000ea20000000800 */
[----:B------:R-:W-:Y:S01]  /*1350*/  PLOP3.LUT P1, PT, PT, PT, UP2, 0x80, 0x8 ;  /* 0x000000000008781c */ /* 0x000fe20003f2f028 */
[----:B------:R-:W-:Y:S01]  /*1360*/  IMAD.MOV.U32 R15, RZ, RZ, 0x1 ;  /* 0x00000001ff0f7424 */ /* 0x000fe200078e00ff */
[----:B------:R-:W-:Y:S01]  /*1370*/  ISETP.EQ.OR P4, PT, R2, RZ, P5 ;  /* 0x000000ff0200720c */ /* 0x000fe20002f82670 */
[----:B------:R-:W-:Y:S01]  /*1380*/  IMAD.MOV.U32 R14, RZ, RZ, RZ ;  /* 0x000000ffff0e7224 */ /* 0x000fe200078e00ff */
[----:B------:R-:W-:Y:S02]  /*1390*/  PLOP3.LUT P1, PT, P1, PT, PT, 0x8, 0x80 ;  /* 0x000000000080781c */ /* 0x000fe40000f2e170 */
[----:B------:R-:W-:Y:S01]  /*13a0*/  CS2R R12, SRZ ;  /* 0x00000000000c7805 */ /* 0x000fe2000001ff00 */
[----:B------:R-:W-:Y:S01]  /*13b0*/  IMAD.MOV.U32 R10, RZ, RZ, 0x1 ;  /* 0x00000001ff0a7424 */ /* 0x000fe200078e00ff */
[----:B------:R-:W4:Y:S01]  /*13c0*/  LDC R0, c[0x0][0x374] ;  /* 0x0000dd00ff007b82 */ /* 0x000f220000000800 */
[----:B------:R-:W2:Y:S01]  /*13d0*/  LDCU.64 UR22, c[0x0][0x348] ;  /* 0x00006900ff1677ac */ /* 0x000ea20008000a00 */
[----:B------:R-:W-:Y:S01]  /*13e0*/  UMOV UR6, URZ ;  /* 0x000000ff00067c82 */ /* 0x000fe20008000000 */
[----:B-1----:R-:W-:-:S04]  /*13f0*/  UIADD3 UR5, UPT, UPT, UR13, 0x7f, URZ ;  /* 0x0000007f0d057890 */ /* 0x002fc8000fffe0ff */
[----:B------:R-:W-:-:S04]  /*1400*/  USHF.R.S32.HI UR4, URZ, 0x1f, UR5 ;  /* 0x0000001fff047899 */ /* 0x000fc80008011405 */
[----:B------:R-:W-:-:S04]  /*1410*/  ULEA.HI UR4, UR4, UR5, URZ, 0x7 ;  /* 0x0000000504047291 */ /* 0x000fc8000f8f38ff */
[----:B------:R-:W-:Y:S02]  /*1420*/  USHF.R.S32.HI UR15, URZ, 0x7, UR4 ;  /* 0x00000007ff0f7899 */ /* 0x000fe40008011404 */
[----:B------:R-:W-:Y:S02]  /*1430*/  UIADD3 UR4, UPT, UPT, UR13, -0x1, URZ ;  /* 0xffffffff0d047890 */ /* 0x000fe4000fffe0ff */
[----:B------:R-:W-:Y:S02]  /*1440*/  UISETP.LT.U32.AND UP0, UPT, UR15, 0x2, UPT ;  /* 0x000000020f00788c */ /* 0x000fe4000bf01070 */
[----:B------:R-:W-:Y:S02]  /*1450*/  UISETP.GE.U32.AND UP1, UPT, UR4, -0xff, UPT ;  /* 0xffffff010400788c */ /* 0x000fe4000bf26070 */
[----:B------:R-:W-:Y:S02]  /*1460*/  USEL UR14, UR15, 0x2, UP0 ;  /* 0x000000020f0e7887 */ /* 0x000fe40008000000 */
[----:B------:R-:W-:-:S02]  /*1470*/  UIADD3 UR13, UPT, UPT, UR13, 0xfe, URZ ;  /* 0x000000fe0d0d7890 */ /* 0x000fc4000fffe0ff */
[----:B------:R-:W-:Y:S02]  /*1480*/  UIADD3 UR5, UPT, UPT, UR14, -0x1, URZ ;  /* 0xffffffff0e057890 */ /* 0x000fe4000fffe0ff */
[----:B------:R-:W-:-:S03]  /*1490*/  UIADD3 UR7, UPT, UPT, UR15, -UR14, URZ ;  /* 0x8000000e0f077290 */ /* 0x000fc6000fffe0ff */
[----:B------:R-:W-:-:S04]  /*14a0*/  @UP1 UIADD3 UR5, UPT, UPT, UR14, URZ, URZ ;  /* 0x000000ff0e051290 */ /* 0x000fc8000fffe0ff */
[----:B--2---:R-:W-:-:S12]  /*14b0*/  UIADD3 UR5, UPT, UPT, UR5, 0x1, URZ ;  /* 0x0000000105057890 */ /* 0x004fd8000fffe0ff */
.L_x_35:
[----:B------:R-:W-:Y:S01]  /*14c0*/  UISETP.NE.AND UP0, UPT, UR37, URZ, UPT ;  /* 0x000000ff2500728c */ /* 0x000fe2000bf05270 */
[----:B------:R-:W1:Y:S08]  /*14d0*/  S2UR UR37, SR_CgaCtaId ;  /* 0x00000000002579c3 */ /* 0x000e700000008800 */
[----:B------:R-:W-:Y:S05]  /*14e0*/  BRA.U UP0, `(.L_x_18) ;  /* 0x0000000100347547 */ /* 0x000fea000b800000 */
[----:B------:R-:W2:Y:S01]  /*14f0*/  S2R R2, SR_CgaCtaId ;  /* 0x0000000000027919 */ /* 0x000ea20000008800 */
[----:B------:R-:W-:-:S04]  /*1500*/  MOV R3, 0x400 ;  /* 0x0000040000037802 */ /* 0x000fc80000000f00 */
[----:B--2---:R-:W-:Y:S02]  /*1510*/  LEA R3, R2, R3, 0x18 ;  /* 0x0000000302037211 */ /* 0x004fe400078ec0ff */
[----:B------:R-:W-:-:S03]  /*1520*/  SHF.L.U32 R2, R10, 0x1f, RZ ;  /* 0x0000001f0a027819 */ /* 0x000fc600000006ff */
[----:B------:R-:W-:-:S04]  /*1530*/  IMAD R3, R12, 0x8, R3 ;  /* 0x000000080c037824 */ /* 0x000fc800078e0203 */
[----:B------:R-:W2:Y:S02]  /*1540*/  SYNCS.PHASECHK.TRANS64.TRYWAIT P0, [R3+URZ+0xc0], R2 ;  /* 0x0000c002030075a7 */ /* 0x000ea400080011ff */
[----:B--2---:R-:W-:Y:S05]  /*1550*/  @!P0 BRA `(.L_x_19) ;  /* 0x0000009800448947 */ /* 0x004fea0003800000 */
.L_x_124:
[----:B------:R-:W-:Y:S01]  /*1560*/  VIADD R12, R12, 0x1 ;  /* 0x000000010c0c7836 */ /* 0x000fe20000000000 */
[----:B------:R2:W-:Y:S04]  /*1570*/  SYNCS.ARRIVE.TRANS64.A1T0 RZ, [R3+URZ+0xb0], RZ ;  /* 0x0000b0ff03ff79a7 */ /* 0x0005e800081000ff */
[----:B------:R-:W-:-:S04]  /*1580*/  ISETP.NE.AND P0, PT, R12, 0x2, PT ;  /* 0x000000020c00780c */ /* 0x000fc80003f05270 */
[----:B------:R-:W-:Y:S02]  /*1590*/  SEL R12, R12, RZ, P0 ;  /* 0x000000ff0c0c7207 */ /* 0x000fe40000000000 */
[----:B--2---:R-:W-:-:S04]  /*15a0*/  SEL R3, RZ, 0x1, P0 ;  /* 0x00000001ff037807 */ /* 0x004fc80000000000 */
[----:B------:R-:W-:-:S07]  /*15b0*/  LOP3.LUT R10, R10, R3, RZ, 0x3c, !PT ;  /* 0x000000030a0a7212 */ /* 0x000fce00078e3cff */
.L_x_18:
[----:B------:R-:W-:Y:S01]  /*15c0*/  UMOV UR4, 0x400 ;  /* 0x0000040000047882 */ /* 0x000fe20000000000 */
[----:B------:R-:W-:Y:S01]  /*15d0*/  SHF.L.U32 R2, R15, 0x1f, RZ ;  /* 0x0000001f0f027819 */ /* 0x000fe200000006ff */
[----:B-1----:R-:W-:Y:S01]  /*15e0*/  ULEA UR4, UR37, UR4, 0x18 ;  /* 0x0000000425047291 */ /* 0x002fe2000f8ec0ff */
[----:B------:R-:W-:Y:S01]  /*15f0*/  R2UR UR35, R21 ;  /* 0x00000000152372ca */ /* 0x000fe200000e0000 */
[----:B------:R-:W-:Y:S01]  /*1600*/  UISETP.GE.U32.AND UP0, UPT, UR13, 0xff, UPT ;  /* 0x000000ff0d00788c */ /* 0x000fe2000bf06070 */
[----:B------:R-:W-:Y:S01]  /*1610*/  R2UR UR11, R20 ;  /* 0x00000000140b72ca */ /* 0x000fe200000e0000 */
[----:B------:R-:W-:Y:S01]  /*1620*/  ULEA UR8, UR6, UR4, 0x3 ;  /* 0x0000000406087291 */ /* 0x000fe2000f8e18ff */
[----:B------:R-:W-:-:S08]  /*1630*/  UMOV UR24, URZ ;  /* 0x000000ff00187c82 */ /* 0x000fd00008000000 */
[----:B------:R1:W2:Y:S01]  /*1640*/  SYNCS.PHASECHK.TRANS64.TRYWAIT P0, [UR8+0x10], R2 ;  /* 0x00001002ff0075a7 */ /* 0x0002a20008001108 */
[----:B------:R-:W-:Y:S02]  /*1650*/  USHF.L.U32 UR35, UR35, 0x7, URZ ;  /* 0x0000000723237899 */ /* 0x000fe400080006ff */
[----:B------:R-:W-:Y:S01]  /*1660*/  USHF.L.U32 UR11, UR11, 0x8, URZ ;  /* 0x000000080b0b7899 */ /* 0x000fe200080006ff */
[----:B------:R-:W-:Y:S11]  /*1670*/  BRA.U !UP0, `(.L_x_20) ;  /* 0x0000000108a87547 */ /* 0x000ff6000b800000 */
[----:B------:R-:W-:Y:S01]  /*1680*/  UMOV UR16, URZ ;  /* 0x000000ff00107c82 */ /* 0x000fe20008000000 */
[----:B------:R-:W-:-:S05]  /*1690*/  UMOV UR17, UR6 ;  /* 0x0000000600117c82 */ /* 0x000fca0008000000 */
.L_x_25:
[----:B-1----:R-:W-:Y:S01]  /*16a0*/  ULEA UR33, UR17, UR4, 0x3 ;  /* 0x0000000411217291 */ /* 0x002fe2000f8e18ff */
[----:B--2---:R-:W-:Y:S01]  /*16b0*/  @!P5 MOV R3, 0xc000 ;  /* 0x0000c0000003d802 */ /* 0x004fe20000000f00 */
[----:B--2---:R-:W-:Y:S10]  /*16c0*/  @P0 BRA `(.L_x_21) ;  /* 0x00000000000c0947 */ /* 0x004ff40003800000 */
[----:B------:R-:W-:-:S04]  /*16d0*/  SHF.L.U32 R5, R15, 0x1f, RZ ;  /* 0x0000001f0f057819 */ /* 0x000fc800000006ff */
[----:B------:R-:W2:Y:S02]  /*16e0*/  SYNCS.PHASECHK.TRANS64.TRYWAIT P0, [UR33+0x10], R5 ;  /* 0x00001005ff0075a7 */ /* 0x000ea40008001121 */
[----:B--2---:R-:W-:Y:S05]  /*16f0*/  @!P0 BRA `(.L_x_22) ;  /* 0x0000009400f08947 */ /* 0x004fea0003800000 */
.L_x_21:
[----:B------:R2:W-:Y:S01]  /*1700*/  @!P5 SYNCS.ARRIVE.TRANS64 RZ, [UR33], R3 ;  /* 0x00000003ffffd9a7 */ /* 0x0005e20008000021 */
[----:B------:R-:W-:Y:S04]  /*1710*/  BSSY.RECONVERGENT B0, `(.L_x_23) ;  /* 0x0000003000007945 */ /* 0x000fe80003800200 */
[----:B------:R-:W-:Y:S05]  /*1720*/  @P4 BRA `(.L_x_24) ;  /* 0x0000000000044947 */ /* 0x000fea0003800000 */
[----:B------:R-:W-:Y:S05]  /*1730*/  BPT.TRAP 0x1 ;  /* 0x000000040000795c */ /* 0x000fea0000300000 */
.L_x_24:
[----:B------:R-:W-:Y:S05]  /*1740*/  BSYNC.RECONVERGENT B0 ;  /* 0x0000000000007941 */ /* 0x000fea0003800200 */
.L_x_23:
[----:B------:R-:W-:Y:S02]  /*1750*/  UIADD3 UR6, UPT, UPT, UR17, 0x1, URZ ;  /* 0x0000000111067890 */ /* 0x000fe4000fffe0ff */
[----:B------:R-:W-:Y:S02]  /*1760*/  ULEA UR32, UR17, UR4, 0xe ;  /* 0x0000000411207291 */ /* 0x000fe4000f8e70ff */
[----:B------:R-:W-:Y:S02]  /*1770*/  UISETP.NE.AND UP0, UPT, UR6, 0x2, UPT ;  /* 0x000000020600788c */ /* 0x000fe4000bf05270 */
[----:B------:R-:W-:Y:S02]  /*1780*/  UIADD3 UR26, UP1, UPT, UR22, 0x80, URZ ;  /* 0x00000080161a7890 */ /* 0x000fe4000ff3e0ff */
[----:B------:R-:W-:Y:S02]  /*1790*/  USEL UR9, URZ, 0x1, UP0 ;  /* 0x00000001ff097887 */ /* 0x000fe40008000000 */
[----:B------:R-:W-:-:S02]  /*17a0*/  USEL UR6, UR6, URZ, UP0 ;  /* 0x000000ff06067287 */ /* 0x000fc40008000000 */
[----:B------:R-:W-:Y:S02]  /*17b0*/  UIADD3 UR20, UP0, UPT, UR22, 0x180, URZ ;  /* 0x0000018016147890 */ /* 0x000fe4000ff1e0ff */
[----:B------:R-:W-:Y:S01]  /*17c0*/  ULEA UR8, UR6, UR4, 0x3 ;  /* 0x0000000406087291 */ /* 0x000fe2000f8e18ff */
[----:B------:R-:W-:Y:S01]  /*17d0*/  LOP3.LUT R15, R15, UR9, RZ, 0x3c, !PT ;  /* 0x000000090f0f7c12 */ /* 0x000fe2000f8e3cff */
[----:B------:R-:W-:Y:S02]  /*17e0*/  USHF.L.U32 UR34, UR16, 0x7, URZ ;  /* 0x0000000710227899 */ /* 0x000fe400080006ff */
[----:B------:R-:W-:Y:S01]  /*17f0*/  UIADD3.X UR27, UPT, UPT, URZ, UR23, URZ, UP1, !UPT ;  /* 0x00000017ff1b7290 */ /* 0x000fe20008ffe4ff */
[----:B-1----:R-:W-:Y:S01]  /*1800*/  SHF.L.U32 R2, R15, 0x1f, RZ ;  /* 0x0000001f0f027819 */ /* 0x002fe200000006ff */
[----:B------:R-:W-:Y:S02]  /*1810*/  UIADD3 UR32, UPT, UPT, UR32, 0xc400, URZ ;  /* 0x0000c40020207890 */ /* 0x000fe4000fffe0ff */
[----:B------:R-:W-:Y:S01]  /*1820*/  UIADD3.X UR21, UPT, UPT, URZ, UR23, URZ, UP0, !UPT ;  /* 0x00000017ff157290 */ /* 0x000fe200087fe4ff */
[----:B------:R1:W1:Y:S01]  /*1830*/  SYNCS.PHASECHK.TRANS64.TRYWAIT P0, [UR8+0x10], R2 ;  /* 0x00001002ff0075a7 */ /* 0x0002620008001108 */
[----:B------:R-:W-:Y:S01]  /*1840*/  ULEA UR8, UR17, UR4, 0xf ;  /* 0x0000000411087291 */ /* 0x000fe2000f8e78ff */
[----:B------:R-:W-:Y:S01]  /*1850*/  UMOV UR18, 0x0 ;  /* 0x0000000000127882 */ /* 0x000fe20000000000 */
[----:B------:R-:W-:-:S02]  /*1860*/  UMOV UR19, 0x10000000 ;  /* 0x1000000000137882 */ /* 0x000fc40000000000 */
[----:B------:R-:W-:Y:S01]  /*1870*/  UIADD3 UR8, UPT, UPT, UR8, 0x14400, URZ ;  /* 0x0001440008087890 */ /* 0x000fe2000fffe0ff */
[----:B------:R1:W-:Y:S01]  /*1880*/  UTMALDG.3D [UR32], [UR26], desc[UR18] ;  /* 0x000012201a0075b4 */ /* 0x0003e20008011000 */
[----:B------:R-:W-:Y:S01]  /*1890*/  UMOV UR12, UR36 ;  /* 0x00000024000c7c82 */ /* 0x000fe20008000000 */
[----:B------:R-:W-:Y:S01]  /*18a0*/  UMOV UR9, UR33 ;  /* 0x0000002100097c82 */ /* 0x000fe20008000000 */
[----:B------:R-:W-:Y:S01]  /*18b0*/  UMOV UR10, UR34 ;  /* 0x00000022000a7c82 */ /* 0x000fe20008000000 */
[----:B------:R-:W-:Y:S01]  /*18c0*/  UIADD3 UR16, UPT, UPT, UR16, 0x1, URZ ;  /* 0x0000000110107890 */ /* 0x000fe2000fffe0ff */
[----:B------:R-:W-:Y:S01]  /*18d0*/  UMOV UR24, UR5 ;  /* 0x0000000500187c82 */ /* 0x000fe20008000000 */
[----:B------:R-:W-:Y:S02]  /*18e0*/  UMOV UR17, UR6 ;  /* 0x0000000600117c82 */ /* 0x000fe40008000000 */
[----:B------:R1:W-:Y:S01]  /*18f0*/  UTMALDG.3D [UR8], [UR20], desc[UR18] ;  /* 0x00001208140075b4 */ /* 0x0003e20008011000 */
[----:B------:R-:W-:-:S09]  /*1900*/  UISETP.NE.AND UP0, UPT, UR16, UR5, UPT ;  /* 0x000000051000728c */ /* 0x000fd2000bf05270 */
[----:B------:R-:W-:Y:S05]  /*1910*/  BRA.U UP0, `(.L_x_25) ;  /* 0xfffffffd00607547 */ /* 0x000fea000b83ffff */
.L_x_20:
[----:B-1----:R-:W-:Y:S01]  /*1920*/  ULEA UR8, UR6, UR4, 0x3 ;  /* 0x0000000406087291 */ /* 0x002fe2000f8e18ff */
[----:B------:R-:W-:Y:S01]  /*1930*/  SHF.L.U32 R2, R15, 0x1f, RZ ;  /* 0x0000001f0f027819 */ /* 0x000fe200000006ff */
[----:B------:R-:W-:Y:S01]  /*1940*/  @!P1 SYNCS.ARRIVE.TRANS64.A1T0 RZ, [UR4+0x68], RZ ;  /* 0x000068ffffff99a7 */ /* 0x000fe20008100004 */
[----:B------:R-:W-:-:S06]  /*1950*/  UISETP.GT.AND UP0, UPT, UR15, UR14, UPT ;  /* 0x0000000e0f00728c */ /* 0x000fcc000bf04270 */
[----:B--2---:R1:W2:Y:S03]  /*1960*/  SYNCS.PHASECHK.TRANS64.TRYWAIT P0, [UR8+0x10], R2 ;  /* 0x00001002ff0075a7 */ /* 0x0042a60008001108 */
[----:B------:R-:W-:Y:S05]  /*1970*/  BRA.U !UP0, `(.L_x_26) ;  /* 0x0000000108ac7547 */ /* 0x000fea000b800000 */
[----:B------:R-:W-:Y:S01]  /*1980*/  UIADD3 UR21, UPT, UPT, UR7, UR24, URZ ;  /* 0x0000001807157290 */ /* 0x000fe2000fffe0ff */
[----:B------:R-:W-:-:S11]  /*1990*/  UMOV UR25, UR6 ;  /* 0x0000000600197c82 */ /* 0x000fd60008000000 */
.L_x_31:
[----:B-1----:R-:W-:Y:S01]  /*19a0*/  ULEA UR17, UR25, UR4, 0x3 ;  /* 0x0000000419117291 */ /* 0x002fe2000f8e18ff */
[----:B--2---:R-:W-:Y:S01]  /*19b0*/  @!P5 MOV R3, 0xc000 ;  /* 0x0000c0000003d802 */ /* 0x004fe20000000f00 */
[----:B--2---:R-:W-:Y:S10]  /*19c0*/  @P0 BRA `(.L_x_27) ;  /* 0x00000000000c0947 */ /* 0x004ff40003800000 */
[----:B------:R-:W-:-:S04]  /*19d0*/  SHF.L.U32 R5, R15, 0x1f, RZ ;  /* 0x0000001f0f057819 */ /* 0x000fc800000006ff */
[----:B------:R-:W2:Y:S02]  /*19e0*/  SYNCS.PHASECHK.TRANS64.TRYWAIT P0, [UR17+0x10], R5 ;  /* 0x00001005ff0075a7 */ /* 0x000ea40008001111 */
[----:B--2---:R-:W-:Y:S05]  /*19f0*/  @!P0 BRA `(.L_x_28) ;  /* 0x0000009400488947 */ /* 0x004fea0003800000 */
.L_x_27:
[----:B------:R2:W-:Y:S01]  /*1a00*/  @!P5 SYNCS.ARRIVE.TRANS64 RZ, [UR17], R3 ;  /* 0x00000003ffffd9a7 */ /* 0x0005e20008000011 */
[----:B------:R-:W-:Y:S04]  /*1a10*/  BSSY.RECONVERGENT B0, `(.L_x_29) ;  /* 0x0000003000007945 */ /* 0x000fe80003800200 */
[----:B------:R-:W-:Y:S05]  /*1a20*/  @P4 BRA `(.L_x_30) ;  /* 0x0000000000044947 */ /* 0x000fea0003800000 */
[----:B------:R-:W-:Y:S05]  /*1a30*/  BPT.TRAP 0x1 ;  /* 0x000000040000795c */ /* 0x000fea0000300000 */
.L_x_30:
[----:B------:R-:W-:Y:S05]  /*1a40*/  BSYNC.RECONVERGENT B0 ;  /* 0x0000000000007941 */ /* 0x000fea0003800200 */
.L_x_29:
        /* <DEDUP_REMOVED lines=10> */
[----:B------:R-:W-:Y:S01]  /*1af0*/  UIADD3 UR16, UPT, UPT, UR16, 0xc400, URZ ;  /* 0x0000c40010107890 */ /* 0x000fe2000fffe0ff */
[----:B-1----:R-:W-:Y:S01]  /*1b00*/  SHF.L.U32 R2, R15, 0x1f, RZ ;  /* 0x0000001f0f027819 */ /* 0x002fe200000006ff */
[----:B------:R-:W-:Y:S02]  /*1b10*/  UIADD3.X UR31, UPT, UPT, URZ, UR23, URZ, UP1, !UPT ;  /* 0x00000017ff1f7290 */ /* 0x000fe40008ffe4ff */
[----:B------:R-:W-:Y:S01]  /*1b20*/  UIADD3.X UR29, UPT, UPT, URZ, UR23, URZ, UP0, !UPT ;  /* 0x00000017ff1d7290 */ /* 0x000fe200087fe4ff */
[----:B------:R1:W1:Y:S01]  /*1b30*/  SYNCS.PHASECHK.TRANS64.TRYWAIT P0, [UR8+0x10], R2 ;  /* 0x00001002ff0075a7 */ /* 0x0002620008001108 */
[----:B------:R-:W-:Y:S01]  /*1b40*/  ULEA UR8, UR25, UR4, 0xf ;  /* 0x0000000419087291 */ /* 0x000fe2000f8e78ff */
[----:B------:R-:W-:Y:S01]  /*1b50*/  UMOV UR26, 0x0 ;  /* 0x00000000001a7882 */ /* 0x000fe20000000000 */
[----:B------:R-:W-:-:S02]  /*1b60*/  UMOV UR27, 0x10000000 ;  /* 0x10000000001b7882 */ /* 0x000fc40000000000 */
[----:B------:R-:W-:Y:S01]  /*1b70*/  UIADD3 UR8, UPT, UPT, UR8, 0x14400, URZ ;  /* 0x0001440008087890 */ /* 0x000fe2000fffe0ff */
[----:B------:R-:W-:Y:S01]  /*1b80*/  UMOV UR19, UR35 ;  /* 0x0000002300137c82 */ /* 0x000fe20008000000 */
[----:B------:R-:W-:Y:S01]  /*1b90*/  UMOV UR20, UR36 ;  /* 0x0000002400147c82 */ /* 0x000fe20008000000 */
[----:B------:R-:W-:Y:S01]  /*1ba0*/  UMOV UR12, UR36 ;  /* 0x00000024000c7c82 */ /* 0x000fe20008000000 */
[----:B------:R-:W-:Y:S01]  /*1bb0*/  UMOV UR9, UR17 ;  /* 0x0000001100097c82 */ /* 0x000fe20008000000 */
[----:B------:R-:W-:Y:S01]  /*1bc0*/  UMOV UR10, UR18 ;  /* 0x00000012000a7c82 */ /* 0x000fe20008000000 */
[----:B------:R1:W-:Y:S01]  /*1bd0*/  UTMALDG.3D [UR16], [UR30], desc[UR26] ;  /* 0x00001a101e0075b4 */ /* 0x0003e20008011000 */
[----:B------:R-:W-:Y:S01]  /*1be0*/  UIADD3 UR24, UPT, UPT, UR24, 0x1, URZ ;  /* 0x0000000118187890 */ /* 0x000fe2000fffe0ff */
[----:B------:R-:W-:-:S03]  /*1bf0*/  UMOV UR25, UR6 ;  /* 0x0000000600197c82 */ /* 0x000fc60008000000 */
[----:B------:R-:W-:Y:S01]  /*1c00*/  UISETP.NE.AND UP0, UPT, UR24, UR21, UPT ;  /* 0x000000151800728c */ /* 0x000fe2000bf05270 */
[----:B------:R1:W-:Y:S08]  /*1c10*/  UTMALDG.3D [UR8], [UR28], desc[UR26] ;  /* 0x00001a081c0075b4 */ /* 0x0003f00008011000 */
[----:B------:R-:W-:Y:S05]  /*1c20*/  BRA.U UP0, `(.L_x_31) ;  /* 0xfffffffd005c7547 */ /* 0x000fea000b83ffff */
.L_x_26:
[C---:B-1----:R-:W-:Y:S01]  /*1c30*/  LEA R2, R14.reuse, UR4, 0x3 ;  /* 0x000000040e027c11 */ /* 0x042fe2000f8e18ff */
[----:B------:R-:W-:Y:S01]  /*1c40*/  NOP ;  /* 0x0000000000007918 */ /* 0x000fe20000000000 */
[----:B--2---:R-:W-:Y:S02]  /*1c50*/  SHF.L.U32 R3, R13, 0x1f, RZ ;  /* 0x0000001f0d037819 */ /* 0x004fe400000006ff */
[----:B------:R-:W-:Y:S02]  /*1c60*/  LEA R4, R14, UR4, 0x4 ;  /* 0x000000040e047c11 */ /* 0x000fe4000f8e20ff */
[----:B------:R-:W1:Y:S02]  /*1c70*/  SYNCS.PHASECHK.TRANS64.TRYWAIT P0, [R2+URZ+0x70], R3 ;  /* 0x00007003020075a7 */ /* 0x000e6400080011ff */
[----:B-1----:R-:W-:Y:S05]  /*1c80*/  @!P0 BRA `(.L_x_32) ;  /* 0x0000009000bc8947 */ /* 0x002fea0003800000 */
.L_x_127:
[----:B------:R-:W2:Y:S01]  /*1c90*/  LDS.128 R4, [R4+0xe0] ;  /* 0x0000e00004047984 */ /* 0x000ea20000000c00 */
[----:B---3--:R-:W-:Y:S01]  /*1ca0*/  ISETP.GE.AND P0, PT, R72, 0x1, PT ;  /* 0x000000014800780c */ /* 0x008fe20003f06270 */
[----:B-1----:R-:W-:Y:S01]  /*1cb0*/  VIADD R2, R2, 0x80 ;  /* 0x0000008002027836 */ /* 0x002fe20000000000 */
[----:B------:R-:W-:Y:S01]  /*1cc0*/  @!PT LDS RZ, [RZ] ;  /* 0x00000000fffff984 */ /* 0x000fe20000000800 */
[----:B------:R-:W-:Y:S01]  /*1cd0*/  @!PT LDS RZ, [RZ] ;  /* 0x00000000fffff984 */ /* 0x000fe20000000800 */
[----:B------:R-:W-:Y:S01]  /*1ce0*/  @!PT LDS RZ, [RZ] ;  /* 0x00000000fffff984 */ /* 0x000fe20000000800 */
[----:B------:R-:W-:Y:S01]  /*1cf0*/  @!PT LDS RZ, [RZ] ;  /* 0x00000000fffff984 */ /* 0x000fe20000000800 */
[----:B------:R1:W-:Y:S06]  /*1d00*/  MEMBAR.ALL.CTA ;  /* 0x0000000000007992 */ /* 0x0003ec0000008000 */
[----:B-1----:R-:W1:Y:S01]  /*1d10*/  FENCE.VIEW.ASYNC.S ;  /* 0x00000000000073c6 */ /* 0x002e620000000000 */
[----:B------:R-:W-:-:S04]  /*1d20*/  PRMT R2, RZ, 0x654, R2 ;  /* 0x00000654ff027816 */ /* 0x000fc80000000002 */
[----:B-1----:R1:W-:Y:S01]  /*1d30*/  SYNCS.ARRIVE.TRANS64.RED.A1T0 RZ, [R2+URZ], RZ ;  /* 0x000000ff02ff79a7 */ /* 0x0023e200081004ff */
[----:B--2---:R-:W-:-:S13]  /*1d40*/  LOP3.LUT P2, RZ, R6, 0x1, RZ, 0xc0, !PT ;  /* 0x0000000106ff7812 */ /* 0x004fda000784c0ff */
[----:B------:R-:W-:Y:S01]  /*1d50*/  @P2 SHF.R.U32.HI R3, RZ, 0x10, R5 ;  /* 0x00000010ff032819 */ /* 0x000fe20000011605 */
[----:B------:R-:W-:Y:S01]  /*1d60*/  VOTEU.ANY UP0, P2 ;  /* 0x0000000000ff7886 */ /* 0x000fe20001000100 */
[----:B------:R-:W-:Y:S02]  /*1d70*/  @P2 MOV R11, R4 ;  /* 0x00000004000b2202 */ /* 0x000fe40000000f00 */
[----:B------:R-:W-:Y:S02]  /*1d80*/  @P2 R2UR.BROADCAST UR8, R3 ;  /* 0x00000000030822ca */ /* 0x000fe400008e0000 */
[----:B------:R-:W-:-:S11]  /*1d90*/  @P2 LOP3.LUT R8, R5, 0xffff, RZ, 0xc0, !PT ;  /* 0x0000ffff05082812 */ /* 0x000fd600078ec0ff */
[----:B------:R-:W-:Y:S01]  /*1da0*/  @UP0 UMOV UR36, UR8 ;  /* 0x0000000800240c82 */ /* 0x000fe20008000000 */
[----:B-1----:R-:W-:Y:S05]  /*1db0*/  @!P0 BRA `(.L_x_33) ;  /* 0x0000000000b88947 */ /* 0x002fea0003800000 */
[----:B------:R-:W4:Y:S01]  /*1dc0*/  LDC.64 R4, c[0x0][0xb18] ;  /* 0x0002c600ff047b82 */ /* 0x000f220000000a00 */
[----:B------:R-:W-:-:S07]  /*1dd0*/  ISETP.NE.AND P3, PT, R72, 0x1, PT ;  /* 0x000000014800780c */ /* 0x000fce0003f65270 */
[----:B------:R-:W1:Y:S08]  /*1de0*/  LDC.64 R6, c[0x0][0xb10] ;  /* 0x0002c400ff067b82 */ /* 0x000e700000000a00 */
[----:B------:R-:W2:Y:S08]  /*1df0*/  LDC R16, c[0x0][0xb20] ;  /* 0x0002c800ff107b82 */ /* 0x000eb00000000800 */
[----:B------:R-:W3:Y:S01]  /*1e00*/  LDC R18, c[0x0][0xb0c] ;  /* 0x0002c300ff127b82 */ /* 0x000ee20000000800 */
[----:B----4-:R-:W-:Y:S01]  /*1e10*/  IMAD.HI.U32 R17, R0, R5, RZ ;  /* 0x0000000500117227 */ /* 0x010fe200078e00ff */
[----:B------:R-:W-:-:S03]  /*1e20*/  ISETP.NE.AND P0, PT, R4, 0x1, PT ;  /* 0x000000010400780c */ /* 0x000fc60003f05270 */
[----:B------:R-:W-:-:S03]  /*1e30*/  IMAD.HI.U32 R5, R8, R5, RZ ;  /* 0x0000000508057227 */ /* 0x000fc600078e00ff */
[----:B------:R-:W4:Y:S01]  /*1e40*/  LDC.64 R2, c[0x0][0xb28] ;  /* 0x0002ca00ff027b82 */ /* 0x000f220000000a00 */
[----:B-1----:R-:W-:-:S04]  /*1e50*/  IMAD.HI.U32 R20, R9, R6, RZ ;  /* 0x0000000609147227 */ /* 0x002fc800078e00ff */
[----:B------:R-:W-:Y:S01]  /*1e60*/  IMAD.HI.U32 R22, R11, R6, RZ ;  /* 0x000000060b167227 */ /* 0x000fe200078e00ff */
[----:B------:R-:W-:Y:S02]  /*1e70*/  SHF.R.U32.HI R20, RZ, R7, R20 ;  /* 0x00000007ff147219 */ /* 0x000fe40000011614 */
[-C--:B--2---:R-:W-:Y:S02]  /*1e80*/  SHF.R.U32.HI R17, RZ, R16.reuse, R17 ;  /* 0x00000010ff117219 */ /* 0x084fe40000011611 */
[----:B------:R-:W-:Y:S02]  /*1e90*/  SHF.R.U32.HI R5, RZ, R16, R5 ;  /* 0x00000010ff057219 */ /* 0x000fe40000011605 */
[----:B------:R-:W-:Y:S02]  /*1ea0*/  SEL R17, R0, R17, !P0 ;  /* 0x0000001100117207 */ /* 0x000fe40004000000 */
[----:B------:R-:W-:Y:S02]  /*1eb0*/  SHF.R.U32.HI R22, RZ, R7, R22 ;  /* 0x00000007ff167219 */ /* 0x000fe40000011616 */
[----:B---3--:R-:W-:-:S02]  /*1ec0*/  ISETP.NE.AND P1, PT, R18, 0x1, PT ;  /* 0x000000011200780c */ /* 0x008fc40003f25270 */
[----:B------:R-:W-:Y:S02]  /*1ed0*/  SEL R5, R8, R5, !P0 ;  /* 0x0000000508057207 */ /* 0x000fe40004000000 */
[----:B------:R-:W-:Y:S02]  /*1ee0*/  SEL R19, R9, R20, !P1 ;  /* 0x0000001409137207 */ /* 0x000fe40004800000 */
[----:B------:R-:W-:Y:S01]  /*1ef0*/  SEL R7, R11, R22, !P1 ;  /* 0x000000160b077207 */ /* 0x000fe20004800000 */
[----:B----4-:R-:W-:-:S04]  /*1f00*/  IMAD.HI.U32 R20, R17, R2, RZ ;  /* 0x0000000211147227 */ /* 0x010fc800078e00ff */
[----:B------:R-:W-:Y:S01]  /*1f10*/  IMAD.HI.U32 R6, R19, R2, RZ ;  /* 0x0000000213067227 */ /* 0x000fe200078e00ff */
[----:B------:R-:W-:-:S04]  /*1f20*/  @P3 SHF.R.U32.HI R17, RZ, R3, R20 ;  /* 0x00000003ff113219 */ /* 0x000fc80000011614 */
[----:B------:R-:W-:Y:S01]  /*1f30*/  @P3 SHF.R.U32.HI R19, RZ, R3, R6 ;  /* 0x00000003ff133219 */ /* 0x000fe20000011606 */
[----:B------:R-:W-:-:S04]  /*1f40*/  IMAD R17, R72, R17, RZ ;  /* 0x0000001148117224 */ /* 0x000fc800078e02ff */
[----:B------:R-:W-:Y:S01]  /*1f50*/  IMAD R6, R72, R19, RZ ;  /* 0x0000001348067224 */ /* 0x000fe200078e02ff */
[C---:B------:R-:W-:Y:S02]  /*1f60*/  ISETP.GE.AND P0, PT, R5.reuse, R17, PT ;  /* 0x000000110500720c */ /* 0x040fe40003f06270 */
[----:B------:R-:W-:Y:S02]  /*1f70*/  IADD3 R17, PT, PT, -R5, RZ, RZ ;  /* 0x000000ff05117210 */ /* 0x000fe40007ffe1ff */
[----:B------:R-:W-:Y:S01]  /*1f80*/  ISETP.GE.OR P0, PT, R7, R6, P0 ;  /* 0x000000060700720c */ /* 0x000fe20000706670 */
[----:B------:R-:W-:-:S04]  /*1f90*/  IMAD.HI.U32 R6, R5, R2, RZ ;  /* 0x0000000205067227 */ /* 0x000fc800078e00ff */
[----:B------:R-:W-:Y:S01]  /*1fa0*/  IMAD R8, R4, R17, R8 ;  /* 0x0000001104087224 */ /* 0x000fe200078e0208 */
[----:B------:R-:W-:-:S04]  /*1fb0*/  SHF.R.U32.HI R6, RZ, R3, R6 ;  /* 0x00000003ff067219 */ /* 0x000fc80000011606 */
[----:B------:R-:W-:-:S03]  /*1fc0*/  SEL R6, R5, R6, !P3 ;  /* 0x0000000605067207 */ /* 0x000fc60005800000 */
[----:B------:R-:W-:-:S04]  /*1fd0*/  @!P0 IMAD.HI.U32 R16, R7, R2, RZ ;  /* 0x0000000207108227 */ /* 0x000fc800078e00ff */
[----:B------:R-:W-:Y:S01]  /*1fe0*/  IMAD.MOV R2, RZ, RZ, -R6 ;  /* 0x000000ffff027224 */ /* 0x000fe200078e0a06 */
[----:B------:R-:W-:-:S03]  /*1ff0*/  @!P0 SHF.R.U32.HI R16, RZ, R3, R16 ;  /* 0x00000003ff108219 */ /* 0x000fc60000011610 */
[----:B------:R-:W-:Y:S01]  /*2000*/  IMAD R2, R72, R2, R5 ;  /* 0x0000000248027224 */ /* 0x000fe200078e0205 */
        /* <DEDUP_REMOVED lines=9> */
.L_x_33:
[----:B------:R-:W1:Y:S02]  /*20a0*/  LDCU UR8, c[0x0][0xb30] ;  /* 0x00016600ff0877ac */ /* 0x000e640008000800 */
[----:B-1----:R-:W-:-:S09]  /*20b0*/  UISETP.NE.AND UP0, UPT, UR8, 0x1, UPT ;  /* 0x000000010800788c */ /* 0x002fd2000bf05270 */
[----:B------:R-:W-:Y:S05]  /*20c0*/  BRA.U UP0, `(.L_x_34) ;  /* 0x0000000100407547 */ /* 0x000fea000b800000 */
[----:B------:R-:W1:Y:S08]  /*20d0*/  LDC.64 R4, c[0x0][0xb10] ;  /* 0x0002c400ff047b82 */ /* 0x000e700000000a00 */
[----:B------:R-:W2:Y:S08]  /*20e0*/  LDC.64 R2, c[0x0][0xb18] ;  /* 0x0002c600ff027b82 */ /* 0x000eb00000000a00 */
[----:B------:R-:W3:Y:S08]  /*20f0*/  LDC R6, c[0x0][0xb20] ;  /* 0x0002c800ff067b82 */ /* 0x000ef00000000800 */
[----:B------:R-:W4:Y:S01]  /*2100*/  LDC R16, c[0x0][0xb0c] ;  /* 0x0002c300ff107b82 */ /* 0x000f220000000800 */
[----:B-1----:R-:W-:-:S05]  /*2110*/  IMAD.HI.U32 R4, R11, R4, RZ ;  /* 0x000000040b047227 */ /* 0x002fca00078e00ff */
[----:B------:R-:W-:Y:S01]  /*2120*/  SHF.R.U32.HI R4, RZ, R5, R4 ;  /* 0x00000005ff047219 */ /* 0x000fe20000011604 */
[----:B--2---:R-:W-:Y:S01]  /*2130*/  IMAD.HI.U32 R3, R8, R3, RZ ;  /* 0x0000000308037227 */ /* 0x004fe200078e00ff */
[----:B------:R-:W-:-:S04]  /*2140*/  ISETP.NE.AND P0, PT, R2, 0x1, PT ;  /* 0x000000010200780c */ /* 0x000fc80003f05270 */
[----:B---3--:R-:W-:-:S04]  /*2150*/  SHF.R.U32.HI R3, RZ, R6, R3 ;  /* 0x00000006ff037219 */ /* 0x008fc80000011603 */
[----:B------:R-:W-:Y:S02]  /*2160*/  SEL R3, R8, R3, !P0 ;  /* 0x0000000308037207 */ /* 0x000fe40004000000 */
[----:B----4-:R-:W-:-:S04]  /*2170*/  ISETP.NE.AND P1, PT, R16, 0x1, PT ;  /* 0x000000011000780c */ /* 0x010fc80003f25270 */
[----:B------:R-:W-:-:S05]  /*2180*/  SEL R4, R11, R4, !P1 ;  /* 0x000000040b047207 */ /* 0x000fca0004800000 */
[----:B------:R-:W-:Y:S02]  /*2190*/  IMAD.IADD R5, R3, 0x1, -R4 ;  /* 0x0000000103057824 */ /* 0x000fe400078e0a04 */
[----:B------:R-:W-:Y:S02]  /*21a0*/  IMAD.IADD R3, R4, 0x1, -R3 ;  /* 0x0000000104037824 */ /* 0x000fe400078e0a03 */
[----:B------:R-:W-:Y:S02]  /*21b0*/  IMAD R11, R5, R16, R11 ;  /* 0x00000010050b7224 */ /* 0x000fe400078e020b */
[----:B------:R-:W-:-:S07]  /*21c0*/  IMAD R8, R3, R2, R8 ;  /* 0x0000000203087224 */ /* 0x000fce00078e0208 */
.L_x_34:
[----:B------:R-:W-:Y:S01]  /*21d0*/  VIADD R14, R14, 0x1 ;  /* 0x000000010e0e7836 */ /* 0x000fe20000000000 */
[----:B------:R-:W-:Y:S01]  /*21e0*/  PLOP3.LUT P1, PT, PT, PT, PT, 0x80, 0x8 ;  /* 0x000000000008781c */ /* 0x000fe20003f2f070 */
[----:B------:R-:W-:Y:S02]  /*21f0*/  IMAD.IADD R21, R11, 0x1, R170 ;  /* 0x000000010b157824 */ /* 0x000fe400078e02aa */
[----:B------:R-:W-:Y:S01]  /*2200*/  IMAD.IADD R20, R8, 0x1, R147 ;  /* 0x0000000108147824 */ /* 0x000fe200078e0293 */
[----:B------:R-:W-:-:S04]  /*2210*/  ISETP.NE.AND P0, PT, R14, 0x2, PT ;  /* 0x000000020e00780c */ /* 0x000fc80003f05270 */
[----:B------:R-:W-:Y:S02]  /*2220*/  SEL R2, RZ, 0x1, P0 ;  /* 0x00000001ff027807 */ /* 0x000fe40000000000 */
[----:B------:R-:W-:Y:S02]  /*2230*/  SEL R14, R14, RZ, P0 ;  /* 0x000000ff0e0e7207 */ /* 0x000fe40000000000 */
[----:B------:R-:W-:Y:S01]  /*2240*/  LOP3.LUT R13, R13, R2, RZ, 0x3c, !PT ;  /* 0x000000020d0d7212 */ /* 0x000fe200078e3cff */
[----:B------:R-:W-:Y:S06]  /*2250*/  @P2 BRA `(.L_x_35) ;  /* 0xfffffff000982947 */ /* 0x000fec000383ffff */
[----:B------:R-:W-:Y:S01]  /*2260*/  UIADD3 UR5, UPT, UPT, UR4, 0x10, URZ ;  /* 0x0000001004057890 */ /* 0x000fe2000fffe0ff */
[----:B------:R-:W-:-:S03]  /*2270*/  SHF.L.U32 R3, R15, 0x1f, RZ ;  /* 0x0000001f0f037819 */ /* 0x000fc600000006ff */
[----:B------:R-:W-:-:S09]  /*2280*/  ULEA UR4, UR6, UR5, 0x3 ;  /* 0x0000000506047291 */ /* 0x000fd2000f8e18ff */
[----:B------:R-:W1:Y:S02]  /*2290*/  SYNCS.PHASECHK.TRANS64.TRYWAIT P0, [UR4], R3 ;  /* 0x00000003ff0075a7 */ /* 0x000e640008001104 */
[----:B-1----:R-:W-:Y:S05]  /*22a0*/  @!P0 BRA `(.L_x_36) ;  /* 0x0000008c00488947 */ /* 0x002fea0003800000 */
.L_x_129:
[----:B------:R-:W-:-:S04]  /*22b0*/  UIADD3 UR6, UPT, UPT, UR6, 0x1, URZ ;  /* 0x0000000106067890 */ /* 0x000fc8000fffe0ff */
[----:B------:R-:W-:-:S04]  /*22c0*/  UISETP.NE.AND UP0, UPT, UR6, 0x2, UPT ;  /* 0x000000020600788c */ /* 0x000fc8000bf05270 */
[----:B------:R-:W-:Y:S02]  /*22d0*/  USEL UR4, URZ, 0x1, UP0 ;  /* 0x00000001ff047887 */ /* 0x000fe40008000000 */
[----:B------:R-:W-:-:S04]  /*22e0*/  USEL UR6, UR6, URZ, UP0 ;  /* 0x000000ff06067287 */ /* 0x000fc80008000000 */
[----:B------:R-:W-:Y:S01]  /*22f0*/  ULEA UR6, UR6, UR5, 0x3 ;  /* 0x0000000506067291 */ /* 0x000fe2000f8e18ff */
[----:B-1----:R-:W-:-:S04]  /*2300*/  LOP3.LUT R3, R15, UR4, RZ, 0x3c, !PT ;  /* 0x000000040f037c12 */ /* 0x002fc8000f8e3cff */
[----:B------:R-:W-:Y:S01]  /*2310*/  SHF.L.U32 R3, R3, 0x1f, RZ ;  /* 0x0000001f03037819 */ /* 0x000fe200000006ff */
[----:B----4-:R-:W-:-:S07]  /*2320*/  IMAD.U32 R0, RZ, RZ, UR6 ;  /* 0x00000006ff007e24 */ /* 0x010fce000f8e00ff */
.L_x_37:
[----:B-1----:R1:W2:Y:S02]  /*2330*/  SYNCS.PHASECHK.TRANS64.TRYWAIT P0, [R0+URZ], R3 ;  /* 0x00000003000075a7 */ /* 0x0022a400080011ff */
[----:B--2---:R-:W-:Y:S05]  /*2340*/  @!P0 NANOSLEEP.SYNCS 0x989680 ;  /* 0x009896800000895d */ /* 0x004fea0003900000 */
[----:B------:R-:W2:Y:S02]  /*2350*/  @!P0 SYNCS.PHASECHK.TRANS64 P0, [R0+URZ], R3 ;  /* 0x00000003000085a7 */ /* 0x000ea400080010ff */
[----:B--2---:R-:W-:Y:S05]  /*2360*/  @P0 EXIT ;  /* 0x000000000000094d */ /* 0x004fea0003800000 */
[----:B------:R-:W-:Y:S05]  /*2370*/  BRA `(.L_x_37) ;  /* 0xfffffffc00ec7947 */ /* 0x000fea000383ffff */
.L_x_17:
[----:B------:R-:W-:-:S04]  /*2380*/  UISETP.NE.AND UP1, UPT, UR37, URZ, UPT ;  /* 0x000000ff2500728c */ /* 0x000fc8000bf25270 */
[----:B------:R-:W-:-:S09]  /*2390*/  UISETP.NE.OR UP1, UPT, UR8, 0x1, UP1 ;  /* 0x000000010800788c */ /* 0x000fd20008f25670 */
[----:B------:R-:W-:Y:S05]  /*23a0*/  BRA.U UP1, `(.L_x_38) ;  /* 0x0000000501487547 */ /* 0x000fea000b800000 */
[----:B------:R-:W-:Y:S01]  /*23b0*/  ISETP.NE.AND P2, PT, R2, RZ, PT ;  /* 0x000000ff0200720c */ /* 0x000fe20003f45270 */
[----:B------:R-:W-:Y:S01]  /*23c0*/  IMAD.MOV.U32 R12, RZ, RZ, 0x1 ;  /* 0x00000001ff0c7424 */ /* 0x000fe200078e00ff */
[----:B------:R-:W-:Y:S02]  /*23d0*/  CS2R R10, SRZ ;  /* 0x00000000000a7805 */ /* 0x000fe4000001ff00 */
[----:B------:R-:W-:Y:S01]  /*23e0*/  CS2R R8, SRZ ;  /* 0x0000000000087805 */ /* 0x000fe2000001ff00 */
[----:B------:R-:W-:Y:S01]  /*23f0*/  UMOV UR4, 0x400 ;  /* 0x0000040000047882 */ /* 0x000fe20000000000 */
[----:B------:R-:W-:Y:S01]  /*2400*/  UMOV UR6, URZ ;  /* 0x000000ff00067c82 */ /* 0x000fe20008000000 */
[----:B------:R-:W-:-:S12]  /*2410*/  ULEA UR37, UR37, UR4, 0x18 ;  /* 0x0000000425257291 */ /* 0x000fd8000f8ec0ff */
.L_x_42:
[----:B------:R-:W-:Y:S02]  /*2420*/  LEA R0, R8, UR37, 0x3 ;  /* 0x0000002508007c11 */ /* 0x000fe4000f8e18ff */
[----:B------:R-:W-:-:S03]  /*2430*/  SHF.L.U32 R5, R9, 0x1f, RZ ;  /* 0x0000001f09057819 */ /* 0x000fc600000006ff */
[----:B------:R-:W-:Y:S01]  /*2440*/  VIADD R4, R0, 0xc0 ;  /* 0x000000c000047836 */ /* 0x000fe20000000000 */
[----:B------:R-:W1:Y:S02]  /*2450*/  SYNCS.PHASECHK.TRANS64.TRYWAIT P0, [R0+URZ+0xb0], R5 ;  /* 0x0000b005000075a7 */ /* 0x000e6400080011ff */
[----:B-1----:R-:W-:Y:S05]  /*2460*/  @!P0 BRA `(.L_x_39) ;  /* 0x0000008800f08947 */ /* 0x002fea0003800000 */
.L_x_130:
[----:B------:R-:W-:Y:S01]  /*2470*/  ULEA UR5, UR6, UR37, 0x3 ;  /* 0x0000002506057291 */ /* 0x000fe2000f8e18ff */
[----:B------:R-:W-:Y:S02]  /*2480*/  PRMT R4, RZ, 0x654, R4 ;  /* 0x00000654ff047816 */ /* 0x000fe40000000004 */
[----:B-1----:R-:W-:Y:S01]  /*2490*/  SHF.L.U32 R5, R12, 0x1f, RZ ;  /* 0x0000001f0c057819 */ /* 0x002fe200000006ff */
[----:B------:R-:W-:Y:S01]  /*24a0*/  UIADD3 UR4, UPT, UPT, UR5, 0x70, URZ ;  /* 0x0000007005047890 */ /* 0x000fe2000fffe0ff */
[----:B------:R1:W-:Y:S05]  /*24b0*/  SYNCS.ARRIVE.TRANS64.RED.A1T0 RZ, [R4+URZ], RZ ;  /* 0x000000ff04ff79a7 */ /* 0x0003ea00081004ff */
[----:B------:R-:W-:Y:S01]  /*24c0*/  IMAD.U32 R7, RZ, RZ, UR4 ;  /* 0x00000004ff077e24 */ /* 0x000fe2000f8e00ff */
[----:B------:R-:W2:Y:S04]  /*24d0*/  SYNCS.PHASECHK.TRANS64.TRYWAIT P0, [UR5+0x80], R5 ;  /* 0x00008005ff0075a7 */ /* 0x000ea80008001105 */
[----:B------:R-:W-:Y:S01]  /*24e0*/  PRMT R6, R2, 0x654, R7 ;  /* 0x0000065402067816 */ /* 0x000fe20000000007 */
[----:B-1----:R-:W-:Y:S01]  /*24f0*/  @!P2 IMAD.MOV.U32 R4, RZ, RZ, 0x10 ;  /* 0x00000010ff04a424 */ /* 0x002fe200078e00ff */
[----:B--2---:R-:W-:Y:S06]  /*2500*/  @!P0 BRA `(.L_x_40) ;  /* 0x0000008800dc8947 */ /* 0x004fec0003800000 */
.L_x_132:
[----:B------:R-:W-:Y:S01]  /*2510*/  ULEA UR4, UR6, UR37, 0x4 ;  /* 0x0000002506047291 */ /* 0x000fe2000f8e20ff */
[----:B------:R-:W-:Y:S01]  /*2520*/  SEL R3, R6, R3, !P2 ;  /* 0x0000000306037207 */ /* 0x000fe20005000000 */
[----:B------:R-:W-:Y:S01]  /*2530*/  UIADD3 UR5, UPT, UPT, UR5, 0x70, URZ ;  /* 0x0000007005057890 */ /* 0x000fe2000fffe0ff */
[----:B-1----:R-:W-:Y:S01]  /*2540*/  LEA R0, R11, UR37, 0x3 ;  /* 0x000000250b007c11 */ /* 0x002fe2000f8e18ff */
[----:B------:R-:W-:Y:S01]  /*2550*/  UIADD3 UR4, UPT, UPT, UR4, 0xe0, URZ ;  /* 0x000000e004047890 */ /* 0x000fe2000fffe0ff */
[----:B------:R-:W-:Y:S01]  /*2560*/  SHF.L.U32 R5, R10, 0x1f, RZ ;  /* 0x0000001f0a057819 */ /* 0x000fe200000006ff */
[----:B------:R1:W-:Y:S01]  /*2570*/  @!P2 SYNCS.ARRIVE.TRANS64.RED RZ, [R3+URZ], R4 ;  /* 0x0000000403ffa9a7 */ /* 0x0003e200080004ff */
[----:B------:R-:W-:Y:S01]  /*2580*/  UIADD3 UR6, UPT, UPT, UR6, 0x1, URZ ;  /* 0x0000000106067890 */ /* 0x000fe2000fffe0ff */
[----:B------:R-:W-:-:S03]  /*2590*/  VIADD R8, R8, 0x1 ;  /* 0x0000000108087836 */ /* 0x000fc60000000000 */
[----:B------:R-:W-:Y:S02]  /*25a0*/  UISETP.NE.AND UP0, UPT, UR6, 0x2, UPT ;  /* 0x000000020600788c */ /* 0x000fe4000bf05270 */
[----:B------:R-:W-:Y:S06]  /*25b0*/  UGETNEXTWORKID.BROADCAST [UR4], [UR5] ;  /* 0x00000000040073ca */ /* 0x000fec0008000100 */
[----:B------:R-:W-:Y:S01]  /*25c0*/  USEL UR4, URZ, 0x1, UP0 ;  /* 0x00000001ff047887 */ /* 0x000fe20008000000 */
[----:B------:R-:W-:Y:S01]  /*25d0*/  ISETP.NE.AND P0, PT, R8, 0x2, PT ;  /* 0x000000020800780c */ /* 0x000fe20003f05270 */
[----:B------:R-:W-:Y:S01]  /*25e0*/  USEL UR6, UR6, URZ, UP0 ;  /* 0x000000ff06067287 */ /* 0x000fe20008000000 */
[----:B------:R-:W2:Y:S03]  /*25f0*/  SYNCS.PHASECHK.TRANS64.TRYWAIT P1, [R0+URZ+0x70], R5 ;  /* 0x00007005000075a7 */ /* 0x000ea600080211ff */
[----:B------:R-:W-:Y:S01]  /*2600*/  LOP3.LUT R12, R12, UR4, RZ, 0x3c, !PT ;  /* 0x000000040c0c7c12 */ /* 0x000fe2000f8e3cff */
[----:B-12---:R-:W-:Y:S07]  /*2610*/  @!P1 BRA `(.L_x_41) ;  /* 0x0000008800b09947 */ /* 0x006fee0003800000 */
.L_x_133:
[C---:B------:R-:W-:Y:S01]  /*2620*/  LEA R4, R11.reuse, UR37, 0x4 ;  /* 0x000000250b047c11 */ /* 0x040fe2000f8e20ff */
[----:B-1----:R-:W-:Y:S01]  /*2630*/  VIADD R0, R0, 0x80 ;  /* 0x0000008000007836 */ /* 0x002fe20000000000 */
[----:B------:R-:W-:Y:S01]  /*2640*/  SEL R8, R8, RZ, P0 ;  /* 0x000000ff08087207 */ /* 0x000fe20000000000 */
[----:B------:R-:W-:-:S03]  /*2650*/  VIADD R11, R11, 0x1 ;  /* 0x000000010b0b7836 */ /* 0x000fc60000000000 */
[----:B------:R-:W1:Y:S01]  /*2660*/  LDS.128 R4, [R4+0xe0] ;  /* 0x0000e00004047984 */ /* 0x000e620000000c00 */
[----:B------:R-:W-:Y:S02]  /*2670*/  PRMT R0, RZ, 0x654, R0 ;  /* 0x00000654ff007816 */ /* 0x000fe40000000000 */
[C---:B------:R-:W-:Y:S01]  /*2680*/  ISETP.NE.AND P1, PT, R11.reuse, 0x2, PT ;  /* 0x000000020b00780c */ /* 0x040fe20003f25270 */
[----:B------:R-:W-:Y:S01]  /*2690*/  @!PT LDS RZ, [RZ] ;  /* 0x00000000fffff984 */ /* 0x000fe20000000800 */
[----:B------:R-:W-:Y:S01]  /*26a0*/  @!PT LDS RZ, [RZ] ;  /* 0x00000000fffff984 */ /* 0x000fe20000000800 */
[----:B------:R-:W-:Y:S01]  /*26b0*/  @!PT LDS RZ, [RZ] ;  /* 0x00000000fffff984 */ /* 0x000fe20000000800 */
[----:B------:R-:W-:Y:S01]  /*26c0*/  @!PT LDS RZ, [RZ] ;  /* 0x00000000fffff984 */ /* 0x000fe20000000800 */
[----:B------:R2:W-:Y:S06]  /*26d0*/  MEMBAR.ALL.CTA ;  /* 0x0000000000007992 */ /* 0x0005ec0000008000 */
[----:B--2---:R-:W2:Y:S01]  /*26e0*/  FENCE.VIEW.ASYNC.S ;  /* 0x00000000000073c6 */ /* 0x004ea20000000000 */
[----:B------:R-:W-:Y:S01]  /*26f0*/  SEL R11, R11, RZ, P1 ;  /* 0x000000ff0b0b7207 */ /* 0x000fe20000800000 */
[----:B--2---:R2:W-:Y:S01]  /*2700*/  SYNCS.ARRIVE.TRANS64.RED.A1T0 RZ, [R0+URZ], RZ ;  /* 0x000000ff00ff79a7 */ /* 0x0045e200081004ff */
[----:B-1----:R-:W-:-:S02]  /*2710*/  LOP3.LUT P3, RZ, R6, 0x1, RZ, 0xc0, !PT ;  /* 0x0000000106ff7812 */ /* 0x002fc4000786c0ff */
[----:B------:R-:W-:-:S04]  /*2720*/  SEL R5, RZ, 0x1, P1 ;  /* 0x00000001ff057807 */ /* 0x000fc80000800000 */
[----:B------:R-:W-:Y:S02]  /*2730*/  LOP3.LUT R10, R10, R5, RZ, 0x3c, !PT ;  /* 0x000000050a0a7212 */ /* 0x000fe400078e3cff */
[----:B--2---:R-:W-:-:S04]  /*2740*/  SEL R0, RZ, 0x1, P0 ;  /* 0x00000001ff007807 */ /* 0x004fc80000000000 */
[----:B------:R-:W-:Y:S01]  /*2750*/  LOP3.LUT R9, R9, R0, RZ, 0x3c, !PT ;  /* 0x0000000009097212 */ /* 0x000fe200078e3cff */
[----:B------:R-:W-:Y:S06]  /*2760*/  @P3 BRA `(.L_x_42) ;  /* 0xfffffffc002c3947 */ /* 0x000fec000383ffff */
[----:B------:R-:W-:Y:S01]  /*2770*/  ULEA UR5, UR6, UR37, 0x3 ;  /* 0x0000002506057291 */ /* 0x000fe2000f8e18ff */
[----:B------:R-:W-:-:S08]  /*2780*/  SHF.L.U32 R3, R12, 0x1f, RZ ;  /* 0x0000001f0c037819 */ /* 0x000fd000000006ff */
[----:B------:R-:W1:Y:S02]  /*2790*/  SYNCS.PHASECHK.TRANS64 P0, [UR5+0x80], R3 ;  /* 0x00008003ff0075a7 */ /* 0x000e640008001005 */
[----:B-1----:R-:W-:Y:S05]  /*27a0*/  @P0 BRA `(.L_x_43) ;  /* 0x0000000000080947 */ /* 0x002fea0003800000 */
[----:B------:R-:W1:Y:S02]  /*27b0*/  SYNCS.PHASECHK.TRANS64.TRYWAIT P0, [UR5+0x80], R3 ;  /* 0x00008003ff0075a7 */ /* 0x000e640008001105 */
[----:B-1----:R-:W-:Y:S05]  /*27c0*/  @!P0 BRA `(.L_x_44) ;  /* 0x0000008800588947 */ /* 0x002fea0003800000 */
.L_x_43:
[----:B------:R-:W-:-:S04]  /*27d0*/  UIADD3 UR4, UPT, UPT, UR6, 0x1, URZ ;  /* 0x0000000106047890 */ /* 0x000fc8000fffe0ff */
[----:B------:R-:W-:-:S04]  /*27e0*/  UISETP.NE.AND UP0, UPT, UR4, 0x2, UPT ;  /* 0x000000020400788c */ /* 0x000fc8000bf05270 */
[----:B------:R-:W-:Y:S02]  /*27f0*/  USEL UR7, URZ, 0x1, UP0 ;  /* 0x00000001ff077887 */ /* 0x000fe40008000000 */
[----:B------:R-:W-:-:S04]  /*2800*/  USEL UR4, UR4, URZ, UP0 ;  /* 0x000000ff04047287 */ /* 0x000fc80008000000 */
[----:B------:R-:W-:Y:S01]  /*2810*/  ULEA UR4, UR4, UR37, 0x3 ;  /* 0x0000002504047291 */ /* 0x000fe2000f8e18ff */
[----:B-1----:R-:W-:-:S04]  /*2820*/  LOP3.LUT R3, R12, UR7, RZ, 0x3c, !PT ;  /* 0x000000070c037c12 */ /* 0x002fc8000f8e3cff */
[----:B------:R-:W-:-:S04]  /*2830*/  SHF.L.U32 R0, R3, 0x1f, RZ ;  /* 0x0000001f03007819 */ /* 0x000fc800000006ff */
[----:B------:R-:W1:Y:S02]  /*2840*/  SYNCS.PHASECHK.TRANS64 P0, [UR4+0x80], R0 ;  /* 0x00008000ff0075a7 */ /* 0x000e640008001004 */
[----:B-1----:R-:W-:Y:S05]  /*2850*/  @P0 EXIT ;  /* 0x000000000000094d */ /* 0x002fea0003800000 */
[----:B------:R-:W-:Y:S02]  /*2860*/  SHF.L.U32 R3, R3, 0x1f, RZ ;  /* 0x0000001f03037819 */ /* 0x000fe400000006ff */
[----:B------:R-:W-:-:S07]  /*2870*/  MOV R0, UR4 ;  /* 0x0000000400007c02 */ /* 0x000fce0008000f00 */
.L_x_45:
[----:B-1----:R1:W2:Y:S02]  /*2880*/  SYNCS.PHASECHK.TRANS64.TRYWAIT P0, [R0+URZ+0x80], R3 ;  /* 0x00008003000075a7 */ /* 0x0022a400080011ff */
[----:B--2---:R-:W-:Y:S05]  /*2890*/  @!P0 NANOSLEEP.SYNCS 0x989680 ;  /* 0x009896800000895d */ /* 0x004fea0003900000 */
[----:B------:R-:W2:Y:S02]  /*28a0*/  @!P0 SYNCS.PHASECHK.TRANS64 P0, [R0+URZ+0x80], R3 ;  /* 0x00008003000085a7 */ /* 0x000ea400080010ff */
[----:B--2---:R-:W-:Y:S05]  /*28b0*/  @P0 EXIT ;  /* 0x000000000000094d */ /* 0x004fea0003800000 */
[----:B------:R-:W-:Y:S05]  /*28c0*/  BRA `(.L_x_45) ;  /* 0xfffffffc00ec7947 */ /* 0x000fea000383ffff */
.L_x_38:
[----:B------:R-:W-:-:S09]  /*28d0*/  UISETP.NE.AND UP1, UPT, UR8, URZ, UPT ;  /* 0x000000ff0800728c */ /* 0x000fd2000bf25270 */
[----:B------:R-:W-:Y:S05]  /*28e0*/  BRA.U UP1, `(.L_x_46) ;  /* 0x0000000d016c7547 */ /* 0x000fea000b800000 */
[----:B------:R-:W-:Y:S01]  /*28f0*/  UMOV UR4, 0x40 ;  /* 0x0000004000047882 */ /* 0x000fe20000000000 */
[----:B------:R-:W-:Y:S01]  /*2900*/  NOP ;  /* 0x0000000000007918 */ /* 0x000fe20000000000 */
[----:B------:R-:W-:Y:S01]  /*2910*/  ULEA UR4, UR37, UR4, 0x18 ;  /* 0x0000000425047291 */ /* 0x000fe2000f8ec0ff */
[----:B------:R-:W-:Y:S02]  /*2920*/  UMOV UR5, 0x400 ;  /* 0x0000040000057882 */ /* 0x000fe40000000000 */
[----:B------:R-:W-:-:S06]  /*2930*/  ULEA UR37, UR37, UR5, 0x18 ;  /* 0x0000000525257291 */ /* 0x000fcc000f8ec0ff */
[----:B------:R-:W1:Y:S02]  /*2940*/  LDS.U8 R0, [UR4+0x1c] ;  /* 0x00001c04ff007984 */ /* 0x000e640008000000 */
[----:B-1----:R-:W-:-:S13]  /*2950*/  ISETP.NE.AND P0, PT, R0, RZ, PT ;  /* 0x000000ff0000720c */ /* 0x002fda0003f05270 */
[----:B------:R-:W-:Y:S05]  /*2960*/  @P0 BRA `(.L_x_47) ;  /* 0x0000000000580947 */ /* 0x000fea0003800000 */
[----:B------:R-:W-:-:S13]  /*2970*/  ELECT P0, URZ, PT ;  /* 0x0000000000ff782f */ /* 0x000fda0003800000 */
[----:B------:R-:W-:Y:S05]  /*2980*/  @!P0 BRA `(.L_x_48) ;  /* 0x0000000000608947 */ /* 0x000fea0003800000 */
[----:B------:R-:W-:Y:S01]  /*2990*/  UMOV UR5, 0x10 ;  /* 0x0000001000057882 */ /* 0x000fe20000000000 */
[----:B------:R-:W-:Y:S01]  /*29a0*/  HFMA2 R0, -RZ, RZ, 0, 5.9604644775390625e-08 ;  /* 0x00000001ff007431 */ /* 0x000fe200000001ff */
[----:B------:R-:W-:-:S03]  /*29b0*/  MOV R2, 0xffff ;  /* 0x0000ffff00027802 */ /* 0x000fc60000000f00 */
[----:B------:R-:W-:Y:S04]  /*29c0*/  DEPBAR.LE SB1, 0x36 ;  /* 0x00009d800000791a */ /* 0x000fe80000000000 */
[----:B------:R-:W1:Y:S02]  /*29d0*/  UTCATOMSWS.FIND_AND_SET.ALIGN UP0, UR5, UR5 ;  /* 0x00000005000575e3 */ /* 0x000e640008000800 */
[----:B-1----:R-:W-:Y:S01]  /*29e0*/  MOV R3, UR5 ;  /* 0x0000000500037c02 */ /* 0x002fe20008000f00 */
[----:B------:R-:W-:Y:S06]  /*29f0*/  BRA.U UP0, `(.L_x_49) ;  /* 0x0000000100187547 */ /* 0x000fec000b800000 */
.L_x_50:
[----:B------:R-:W-:Y:S05]  /*2a00*/  NANOSLEEP 0x64 ;  /* 0x000000640000795d */ /* 0x000fea0003800000 */
[----:B------:R-:W-:-:S05]  /*2a10*/  UMOV UR5, 0x10 ;  /* 0x0000001000057882 */ /* 0x000fca0000000000 */
[----:B------:R-:W-:Y:S04]  /*2a20*/  DEPBAR.LE SB1, 0x36 ;  /* 0x00009d800000791a */ /* 0x000fe80000000000 */
[----:B------:R-:W1:Y:S02]  /*2a30*/  UTCATOMSWS.FIND_AND_SET.ALIGN UP0, UR5, UR5 ;  /* 0x00000005000575e3 */ /* 0x000e640008000800 */
[----:B-1----:R-:W-:Y:S01]  /*2a40*/  MOV R3, UR5 ;  /* 0x0000000500037c02 */ /* 0x002fe20008000f00 */
[----:B------:R-:W-:Y:S05]  /*2a50*/  BRA.U !UP0, `(.L_x_50) ;  /* 0xfffffffd08e87547 */ /* 0x000fea000b83ffff */
.L_x_49:
[-C--:B------:R-:W-:Y:S02]  /*2a60*/  SHF.L.U32 R2, R2, R3.reuse, RZ ;  /* 0x0000000302027219 */ /* 0x080fe400000006ff */
[----:B------:R-:W-:Y:S01]  /*2a70*/  SHF.L.U32 R0, R0, R3, RZ ;  /* 0x0000000300007219 */ /* 0x000fe200000006ff */
[----:B------:R-:W-:Y:S02]  /*2a80*/  IMAD.SHL.U32 R3, R3, 0x20, RZ ;  /* 0x0000002003037824 */ /* 0x000fe400078e00ff */
[----:B------:R1:W-:Y:S04]  /*2a90*/  ATOMS.OR RZ, [UR4+0x14], R2 ;  /* 0x00001402ffff798c */ /* 0x0003e8000b000004 */
[----:B------:R1:W-:Y:S04]  /*2aa0*/  ATOMS.OR RZ, [UR4+0x18], R0 ;  /* 0x00001800ffff798c */ /* 0x0003e8000b000004 */
[----:B------:R1:W-:Y:S01]  /*2ab0*/  STS [UR37+0x100], R3 ;  /* 0x00010003ff007988 */ /* 0x0003e20008000825 */
[----:B------:R-:W-:Y:S05]  /*2ac0*/  BRA `(.L_x_48) ;  /* 0x0000000000107947 */ /* 0x000fea0003800000 */
.L_x_47:
[----:B------:R-:W-:Y:S02]  /*2ad0*/  MOV R0, 0xffffffff ;  /* 0xffffffff00007802 */ /* 0x000fe40000000f00 */
[----:B------:R-:W-:-:S03]  /*2ae0*/  MOV R2, 0x2b10 ;  /* 0x00002b1000027802 */ /* 0x000fc60000000f00 */
[----:B------:R1:W-:Y:S04]  /*2af0*/  STS [UR37+0x100], R0 ;  /* 0x00010000ff007988 */ /* 0x0003e80008000825 */
[----:B-1-3-5:R-:W-:Y:S05]  /*2b00*/  CALL.REL.NOINC `($__internal_1_$__cuda_sm10x_tcgen05_guardrail_trap_phase_invalid_during_alloc) ;  /* 0x0000008c006c7944 */ /* 0x02afea0003c00000 */
.L_x_48:
[----:B------:R-:W-:Y:S05]  /*2b10*/  WARPSYNC.ALL ;  /* 0x0000000000007948 */ /* 0x000fea0003800000 */
[----:B------:R-:W2:Y:S01]  /*2b20*/  S2UR UR5, SR_CgaCtaId ;  /* 0x00000000000579c3 */ /* 0x000ea20000008800 */
[----:B------:R-:W-:Y:S01]  /*2b30*/  UMOV UR4, 0x400 ;  /* 0x0000040000047882 */ /* 0x000fe20000000000 */
[----:B------:R-:W-:-:S06]  /*2b40*/  NOP ;  /* 0x0000000000007918 */ /* 0x000fcc0000000000 */
[----:B------:R-:W-:Y:S06]  /*2b50*/  BAR.ARV 0x6, 0xa0 ;  /* 0x0182800000007b1d */ /* 0x000fec0000002000 */
[----:B------:R-:W4:Y:S01]  /*2b60*/  LDCU UR7, c[0x0][0x38c] ;  /* 0x00007180ff0777ac */ /* 0x000f220008000800 */
[----:B------:R-:W-:Y:S01]  /*2b70*/  IMAD.MOV.U32 R11, RZ, RZ, 0x1 ;  /* 0x00000001ff0b7424 */ /* 0x000fe200078e00ff */
[----:B------:R-:W-:Y:S01]  /*2b80*/  CS2R R8, SRZ ;  /* 0x0000000000087805 */ /* 0x000fe2000001ff00 */
[----:B------:R-:W-:Y:S01]  /*2b90*/  IMAD.MOV.U32 R10, RZ, RZ, RZ ;  /* 0x000000ffff0a7224 */ /* 0x000fe200078e00ff */
[----:B------:R-:W3:Y:S01]  /*2ba0*/  LDCU UR6, c[0x0][0x38c] ;  /* 0x00007180ff0677ac */ /* 0x000ee20008000800 */
[----:B------:R-:W-:Y:S01]  /*2bb0*/  UMOV UR15, URZ ;  /* 0x000000ff000f7c82 */ /* 0x000fe20008000000 */
[----:B------:R-:W-:Y:S01]  /*2bc0*/  UMOV UR14, URZ ;  /* 0x000000ff000e7c82 */ /* 0x000fe20008000000 */
[----:B--2---:R-:W-:Y:S01]  /*2bd0*/  ULEA UR5, UR5, UR4, 0x18 ;  /* 0x0000000405057291 */ /* 0x004fe2000f8ec0ff */
[----:B------:R-:W-:Y:S01]  /*2be0*/  UMOV UR24, 0x0 ;  /* 0x0000000000187882 */ /* 0x000fe20000000000 */
[----:B------:R-:W-:-:S02]  /*2bf0*/  UMOV UR25, 0x8400010 ;  /* 0x0840001000197882 */ /* 0x000fc40000000000 */
[----:B------:R-:W-:Y:S02]  /*2c00*/  UIADD3 UR10, UPT, UPT, UR5, 0xc400, URZ ;  /* 0x0000c400050a7890 */ /* 0x000fe4000fffe0ff */
[----:B------:R-:W-:Y:S02]  /*2c10*/  UIADD3 UR11, UPT, UPT, UR5, 0x14400, URZ ;  /* 0x00014400050b7890 */ /* 0x000fe4000fffe0ff */
[----:B----4-:R-:W-:Y:S01]  /*2c20*/  UIADD3 UR7, UPT, UPT, UR7, 0x7f, URZ ;  /* 0x0000007f07077890 */ /* 0x010fe2000fffe0ff */
[----:B-1----:R-:W1:Y:S01]  /*2c30*/  LDS R0, [UR5+0x100] ;  /* 0x00010005ff007984 */ /* 0x002e620008000800 */
[----:B------:R-:W-:Y:S02]  /*2c40*/  USHF.R.U32.HI UR10, URZ, 0x4, UR10 ;  /* 0x00000004ff0a7899 */ /* 0x000fe4000801160a */
[----:B------:R-:W-:Y:S02]  /*2c50*/  USHF.R.S32.HI UR4, URZ, 0x1f, UR7 ;  /* 0x0000001fff047899 */ /* 0x000fe40008011407 */
[----:B------:R-:W-:-:S02]  /*2c60*/  USHF.R.U32.HI UR11, URZ, 0x4, UR11 ;  /* 0x00000004ff0b7899 */ /* 0x000fc4000801160b */
[----:B------:R-:W-:Y:S02]  /*2c70*/  ULEA.HI UR4, UR4, UR7, URZ, 0x7 ;  /* 0x0000000704047291 */ /* 0x000fe4000f8f38ff */
[----:B------:R-:W-:Y:S02]  /*2c80*/  ULOP3.LUT UR10, UR10, 0x3fff, URZ, 0xc0, !UPT ;  /* 0x00003fff0a0a7892 */ /* 0x000fe4000f8ec0ff */
[----:B------:R-:W-:Y:S02]  /*2c90*/  USHF.R.S32.HI UR4, URZ, 0x7, UR4 ;  /* 0x00000007ff047899 */ /* 0x000fe40008011404 */
[----:B------:R-:W-:Y:S02]  /*2ca0*/  ULOP3.LUT UR11, UR11, 0x3fff, URZ, 0xc0, !UPT ;  /* 0x00003fff0b0b7892 */ /* 0x000fe4000f8ec0ff */
[----:B------:R-:W-:Y:S01]  /*2cb0*/  UISETP.LT.AND UP0, UPT, UR4, 0x1, UPT ;  /* 0x000000010400788c */ /* 0x000fe2000bf01270 */
[----:B------:R-:W-:Y:S01]  /*2cc0*/  UMOV UR22, 0x0 ;  /* 0x0000000000167882 */ /* 0x000fe20000000000 */
[----:B------:R-:W-:-:S02]  /*2cd0*/  UMOV UR23, 0x8400010 ;  /* 0x0840001000177882 */ /* 0x000fc40000000000 */
[----:B------:R-:W-:Y:S02]  /*2ce0*/  USEL UR9, UR4, 0x1, !UP0 ;  /* 0x0000000104097887 */ /* 0x000fe4000c000000 */
[----:B------:R-:W-:Y:S02]  /*2cf0*/  ULOP3.LUT UR10, UR10, 0x10000, URZ, 0xfc, !UPT ;  /* 0x000100000a0a7892 */ /* 0x000fe4000f8efcff */
[----:B------:R-:W-:Y:S02]  /*2d00*/  ULOP3.LUT UR11, UR11, 0x10000, URZ, 0xfc, !UPT ;  /* 0x000100000b0b7892 */ /* 0x000fe4000f8efcff */
[----:B------:R-:W-:Y:S02]  /*2d10*/  UIADD3 UR9, UPT, UPT, -UR9, URZ, URZ ;  /* 0x000000ff09097290 */ /* 0x000fe4000fffe1ff */
[----:B---3--:R-:W-:Y:S01]  /*2d20*/  UISETP.GE.AND UP3, UPT, UR6, 0x1, UPT ;  /* 0x000000010600788c */ /* 0x008fe2000bf66270 */
[----:B------:R-:W-:Y:S01]  /*2d30*/  UMOV UR20, 0x0 ;  /* 0x0000000000147882 */ /* 0x000fe20000000000 */
[----:B------:R-:W-:Y:S01]  /*2d40*/  UMOV UR21, 0x8400010 ;  /* 0x0840001000157882 */ /* 0x000fe20000000000 */
[----:B------:R-:W-:Y:S01]  /*2d50*/  UMOV UR18, 0x0 ;  /* 0x0000000000127882 */ /* 0x000fe20000000000 */
[----:B------:R-:W-:Y:S01]  /*2d60*/  UMOV UR19, 0x8400010 ;  /* 0x0840001000137882 */ /* 0x000fe20000000000 */
[----:B-1----:R-:W-:-:S15]  /*2d70*/  R2UR UR16, R0 ;  /* 0x00000000001072ca */ /* 0x002fde00000e0000 */
.L_x_57:
[----:B------:R-:W-:Y:S02]  /*2d80*/  LEA R0, R10, UR5, 0x3 ;  /* 0x000000050a007c11 */ /* 0x000fe4000f8e18ff */
[----:B------:R-:W-:Y:S02]  /*2d90*/  SHF.L.U32 R5, R9, 0x1f, RZ ;  /* 0x0000001f09057819 */ /* 0x000fe400000006ff */
[----:B------:R-:W-:Y:S01]  /*2da0*/  PLOP3.LUT P0, PT, PT, PT, UP3, 0x80, 0x8 ;  /* 0x000000000008781c */ /* 0x000fe20003f0f038 */
[----:B------:R-:W-:Y:S01]  /*2db0*/  VIADD R3, R0, 0x80 ;  /* 0x0000008000037836 */ /* 0x000fe20000000000 */
[----:B-1----:R-:W1:Y:S02]  /*2dc0*/  SYNCS.PHASECHK.TRANS64.TRYWAIT P1, [R0+URZ+0x70], R5 ;  /* 0x00007005000075a7 */ /* 0x002e6400080211ff */
[----:B-1-3--:R-:W-:Y:S09]  /*2dd0*/  @!P1 BRA `(.L_x_51) ;  /* 0x0000008000ec9947 */ /* 0x00aff20003800000 */
.L_x_135:
[----:B------:R-:W-:Y:S01]  /*2de0*/  LEA R4, R10, UR5, 0x4 ;  /* 0x000000050a047c11 */ /* 0x000fe2000f8e20ff */
[----:B------:R-:W-:Y:S01]  /*2df0*/  @UP3 ULEA UR6, UR14, UR5, 0x3 ;  /* 0x000000050e063291 */ /* 0x000fe2000f8e18ff */
[----:B------:R-:W-:Y:S01]  /*2e00*/  PLOP3.LUT P2, PT, PT, PT, PT, 0x80, 0x8 ;  /* 0x000000000008781c */ /* 0x000fe20003f4f070 */
[----:B------:R-:W-:Y:S01]  /*2e10*/  ULEA UR7, UR15, UR5, 0x3 ;  /* 0x000000050f077291 */ /* 0x000fe2000f8e18ff */
[----:B------:R-:W-:Y:S01]  /*2e20*/  PRMT R3, RZ, 0x654, R3 ;  /* 0x00000654ff037816 */ /* 0x000fe20000000003 */
[----:B------:R-:W-:Y:S01]  /*2e30*/  ULEA UR8, UR15, UR16, 0x8 ;  /* 0x000000100f087291 */ /* 0x000fe2000f8e40ff */
[----:B-1----:R-:W1:Y:S01]  /*2e40*/  LDS.128 R4, [R4+0xe0] ;  /* 0x0000e00004047984 */ /* 0x002e620000000c00 */
[----:B------:R-:W-:Y:S02]  /*2e50*/  @P0 SHF.L.U32 R2, R8, 0x1f, RZ ;  /* 0x0000001f08020819 */ /* 0x000fe400000006ff */
[----:B------:R-:W-:Y:S01]  /*2e60*/  SHF.L.U32 R0, R11, 0x1f, RZ ;  /* 0x0000001f0b007819 */ /* 0x000fe200000006ff */
[----:B------:R-:W-:Y:S01]  /*2e70*/  @!PT LDS RZ, [RZ] ;  /* 0x00000000fffff984 */ /* 0x000fe20000000800 */
[----:B------:R-:W-:Y:S01]  /*2e80*/  @!PT LDS RZ, [RZ] ;  /* 0x00000000fffff984 */ /* 0x000fe20000000800 */
[----:B------:R-:W-:Y:S01]  /*2e90*/  @!PT LDS RZ, [RZ] ;  /* 0x00000000fffff984 */ /* 0x000fe20000000800 */
[----:B------:R-:W-:Y:S01]  /*2ea0*/  @!PT LDS RZ, [RZ] ;  /* 0x00000000fffff984 */ /* 0x000fe20000000800 */
[----:B------:R2:W-:Y:S06]  /*2eb0*/  MEMBAR.ALL.CTA ;  /* 0x0000000000007992 */ /* 0x0005ec0000008000 */
[----:B--2---:R-:W2:Y:S02]  /*2ec0*/  FENCE.VIEW.ASYNC.S ;  /* 0x00000000000073c6 */ /* 0x004ea40000000000 */
[----:B--2---:R2:W-:Y:S01]  /*2ed0*/  SYNCS.ARRIVE.TRANS64.RED.A1T0 RZ, [R3+URZ], RZ ;  /* 0x000000ff03ff79a7 */ /* 0x0045e200081004ff */
[----:B------:R2:W3:Y:S01]  /*2ee0*/  @P0 SYNCS.PHASECHK.TRANS64.TRYWAIT P2, [UR6], R2 ;  /* 0x00000002ff0005a7 */ /* 0x0004e20008041106 */
[----:B-1----:R-:W-:Y:S01]  /*2ef0*/  LOP3.LUT P1, RZ, R6, 0x1, RZ, 0xc0, !PT ;  /* 0x0000000106ff7812 */ /* 0x002fe2000782c0ff */
[----:B------:R-:W1:Y:S02]  /*2f00*/  SYNCS.PHASECHK.TRANS64.TRYWAIT P0, [UR7+0xa0], R0 ;  /* 0x0000a000ff0075a7 */ /* 0x000e640008001107 */
[----:B-123--:R-:W-:Y:S10]  /*2f10*/  @!P0 BRA `(.L_x_52) ;  /* 0x0000008000b08947 */ /* 0x00eff40003800000 */
.L_x_137:
[----:B------:R-:W-:Y:S01]  /*2f20*/  IADD3 R10, PT, PT, R10, 0x1, RZ ;  /* 0x000000010a0a7810 */ /* 0x000fe20007ffe0ff */
[----:B------:R-:W-:Y:S06]  /*2f30*/  BRA.U !UP3, `(.L_x_53) ;  /* 0x000000010bc07547 */ /* 0x000fec000b800000 */
[----:B------:R-:W-:Y:S01]  /*2f40*/  UPLOP3.LUT UP4, UPT, UPT, UPT, UPT, 0x40, 0x4 ;  /* 0x000000000004789c */ /* 0x000fe20003f8e870 */
[----:B------:R-:W-:Y:S01]  /*2f50*/  UMOV UR13, UR9 ;  /* 0x00000009000d7c82 */ /* 0x000fe20008000000 */
[----:B------:R-:W-:Y:S01]  /*2f60*/  UMOV UR12, UR4 ;  /* 0x00000004000c7c82 */ /* 0x000fe20008000000 */
[----:B------:R-:W-:-:S08]  /*2f70*/  UMOV UR17, UR14 ;  /* 0x0000000e00117c82 */ /* 0x000fd00008000000 */
.L_x_56:
[----:B------:R-:W-:Y:S02]  /*2f80*/  UIADD3 UR13, UPT, UPT, UR13, 0x1, URZ ;  /* 0x000000010d0d7890 */ /* 0x000fe4000fffe0ff */
[----:B--2---:R-:W-:Y:S02]  /*2f90*/  ULEA UR6, UR17, UR5, 0x3 ;  /* 0x0000000511067291 */ /* 0x004fe4000f8e18ff */
[----:B------:R-:W-:Y:S01]  /*2fa0*/  UISETP.NE.AND UP0, UPT, UR13, URZ, UPT ;  /* 0x000000ff0d00728c */ /* 0x000fe2000bf05270 */
[----:B---3--:R-:W-:Y:S10]  /*2fb0*/  @P2 BRA `(.L_x_54) ;  /* 0x00000000000c2947 */ /* 0x008ff40003800000 */
[----:B-1----:R-:W-:Y:S04]  /*2fc0*/  SHF.L.U32 R3, R8, 0x1f, RZ ;  /* 0x0000001f08037819 */ /* 0x002fe800000006ff */
[----:B------:R-:W1:Y:S02]  /*2fd0*/  SYNCS.PHASECHK.TRANS64.TRYWAIT P0, [UR6], R3 ;  /* 0x00000003ff0075a7 */ /* 0x000e640008001106 */
[----:B-1----:R-:W-:Y:S05]  /*2fe0*/  @!P0 BRA `(.L_x_55) ;  /* 0x0000008000948947 */ /* 0x002fea0003800000 */
.L_x_54:
[----:B------:R-:W-:Y:S01]  /*2ff0*/  UISETP.NE.AND UP1, UPT, UR12, 0x1, UPT ;  /* 0x000000010c00788c */ /* 0x000fe2000bf25270 */
[----:B------:R-:W-:Y:S01]  /*3000*/  PLOP3.LUT P2, PT, PT, PT, PT, 0x80, 0x8 ;  /* 0x000000000008781c */ /* 0x000fe20003f4f070 */
[----:B------:R-:W-:Y:S02]  /*3010*/  UIADD3 UR14, UPT, UPT, UR17, 0x1, URZ ;  /* 0x00000001110e7890 */ /* 0x000fe4000fffe0ff */
[----:B------:R-:W-:Y:S02]  /*3020*/  ULEA UR28, UR17, UR11, 0xb ;  /* 0x0000000b111c7291 */ /* 0x000fe4000f8e58ff */
[----:B------:R-:W-:Y:S01]  /*3030*/  UISETP.NE.AND UP2, UPT, UR14, 0x2, UPT ;  /* 0x000000020e00788c */ /* 0x000fe2000bf45270 */
[----:B------:R-:W-:Y:S01]  /*3040*/  PLOP3.LUT P0, PT, PT, PT, UP1, 0x80, 0x8 ;  /* 0x000000000008781c */ /* 0x000fe20003f0f018 */
[----:B------:R-:W-:Y:S02]  /*3050*/  UIADD3 UR40, UPT, UPT, UR28, 0x2, URZ ;  /* 0x000000021c287890 */ /* 0x000fe4000fffe0ff */
[----:B------:R-:W-:Y:S02]  /*3060*/  USEL UR27, URZ, 0x1, UP2 ;  /* 0x00000001ff1b7887 */ /* 0x000fe40009000000 */
[----:B------:R-:W-:Y:S02]  /*3070*/  USEL UR14, UR14, URZ, UP2 ;  /* 0x000000ff0e0e7287 */ /* 0x000fe40009000000 */
[----:B------:R-:W-:Y:S02]  /*3080*/  UIADD3 UR36, UPT, UPT, UR28, 0x4, URZ ;  /* 0x000000041c247890 */ /* 0x000fe4000fffe0ff */
[----:B------:R-:W-:Y:S01]  /*3090*/  @UP1 ULEA UR26, UR14, UR5, 0x3 ;  /* 0x000000050e1a1291 */ /* 0x000fe2000f8e18ff */
[----:B------:R-:W-:Y:S01]  /*30a0*/  LOP3.LUT R8, R8, UR27, RZ, 0x3c, !PT ;  /* 0x0000001b08087c12 */ /* 0x000fe2000f8e3cff */
[----:B------:R-:W-:Y:S02]  /*30b0*/  UIADD3 UR32, UPT, UPT, UR28, 0x6, URZ ;  /* 0x000000061c207890 */ /* 0x000fe4000fffe0ff */
[----:B------:R-:W-:Y:S01]  /*30c0*/  UIADD3 UR6, UPT, UPT, UR6, 0x10, URZ ;  /* 0x0000001006067890 */ /* 0x000fe2000fffe0ff */
[----:B-1----:R-:W-:Y:S01]  /*30d0*/  @P0 SHF.L.U32 R0, R8, 0x1f, RZ ;  /* 0x0000001f08000819 */ /* 0x002fe200000006ff */
[----:B------:R-:W-:Y:S01]  /*30e0*/  UIADD3 UR12, UPT, UPT, UR12, -0x1, URZ ;  /* 0xffffffff0c0c7890 */ /* 0x000fe2000fffe0ff */
[----:B------:R-:W-:Y:S02]  /*30f0*/  UMOV UR29, 0x40004040 ;  /* 0x40004040001d7882 */ /* 0x000fe40000000000 */
[----:B------:R2:W3:Y:S01]  /*3100*/  @P0 SYNCS.PHASECHK.TRANS64.TRYWAIT P2, [UR26], R0 ;  /* 0x00000000ff0005a7 */ /* 0x0004e2000804111a */
[----:B------:R-:W-:Y:S01]  /*3110*/  ULEA UR26, UR17, UR10, 0xa ;  /* 0x0000000a111a7291 */ /* 0x000fe2000f8e50ff */
[----:B------:R-:W-:Y:S01]  /*3120*/  UMOV UR27, 0x40004040 ;  /* 0x40004040001b7882 */ /* 0x000fe20000000000 */
[----:B------:R-:W-:Y:S02]  /*3130*/  UMOV UR41, 0x40004040 ;  /* 0x4000404000297882 */ /* 0x000fe40000000000 */
[----:B------:R-:W-:Y:S02]  /*3140*/  UIADD3 UR38, UPT, UPT, UR26, 0x2, URZ ;  /* 0x000000021a267890 */ /* 0x000fe4000fffe0ff */
[----:B------:R-:W-:Y:S02]  /*3150*/  UIADD3 UR34, UPT, UPT, UR26, 0x4, URZ ;  /* 0x000000041a227890 */ /* 0x000fe4000fffe0ff */
[----:B------:R-:W-:Y:S01]  /*3160*/  UIADD3 UR30, UPT, UPT, UR26, 0x6, URZ ;  /* 0x000000061a1e7890 */ /* 0x000fe2000fffe0ff */
[----:B------:R2:W-:Y:S01]  /*3170*/  UTCQMMA gdesc[UR26], gdesc[UR28], tmem[UR8], tmem[UR24], idesc[UR25], UP4 ;  /* 0x00ff181c1a0075ea */ /* 0x0005e2000a000308 */
[----:B------:R-:W-:Y:S01]  /*3180*/  UPLOP3.LUT UP4, UPT, UPT, UPT, UPT, 0x80, 0x8 ;  /* 0x000000000008789c */ /* 0x000fe20003f8f070 */
[----:B------:R-:W-:Y:S01]  /*3190*/  UMOV UR39, 0x40004040 ;  /* 0x4000404000277882 */ /* 0x000fe20000000000 */
[----:B------:R-:W-:Y:S01]  /*31a0*/  UMOV UR37, 0x40004040 ;  /* 0x4000404000257882 */ /* 0x000fe20000000000 */
[----:B------:R2:W-:Y:S01]  /*31b0*/  UTCQMMA gdesc[UR38], gdesc[UR40], tmem[UR8], tmem[UR22], idesc[UR23], UPT ;  /* 0x00ff1628260075ea */ /* 0x0005e2000b800308 */
[----:B------:R-:W-:Y:S01]  /*31c0*/  UMOV UR35, 0x40004040 ;  /* 0x4000404000237882 */ /* 0x000fe20000000000 */
[----:B------:R-:W-:Y:S01]  /*31d0*/  UMOV UR33, 0x40004040 ;  /* 0x4000404000217882 */ /* 0x000fe20000000000 */
[----:B------:R-:W-:Y:S01]  /*31e0*/  UMOV UR31, 0x40004040 ;  /* 0x40004040001f7882 */ /* 0x000fe20000000000 */
[----:B------:R2:W-:Y:S01]  /*31f0*/  UTCQMMA gdesc[UR34], gdesc[UR36], tmem[UR8], tmem[UR20], idesc[UR21], UPT ;  /* 0x00ff1424220075ea */ /* 0x0005e2000b800308 */
[----:B------:R2:W-:Y:S01]  /*3200*/  UTCQMMA gdesc[UR30], gdesc[UR32], tmem[UR8], tmem[UR18], idesc[UR19], UPT ;  /* 0x00ff12201e0075ea */ /* 0x0005e2000b800308 */
[----:B------:R2:W-:Y:S01]  /*3210*/  UTCBAR [UR6], URZ ;  /* 0x000000ff060073e9 */ /* 0x0005e200080000ff */
[----:B------:R-:W-:Y:S01]  /*3220*/  UMOV UR17, UR14 ;  /* 0x0000000e00117c82 */ /* 0x000fe20008000000 */
[----:B------:R-:W-:Y:S05]  /*3230*/  BRA.U UP0, `(.L_x_56) ;  /* 0xfffffffd00507547 */ /* 0x000fea000b83ffff */
.L_x_53:
[----:B------:R-:W-:Y:S01]  /*3240*/  UIADD3 UR15, UPT, UPT, UR15, 0x1, URZ ;  /* 0x000000010f0f7890 */ /* 0x000fe2000fffe0ff */
[C---:B------:R-:W-:Y:S01]  /*3250*/  ISETP.NE.AND P0, PT, R10.reuse, 0x2, PT ;  /* 0x000000020a00780c */ /* 0x040fe20003f05270 */
[----:B------:R-:W-:Y:S02]  /*3260*/  UIADD3 UR7, UPT, UPT, UR7, 0x90, URZ ;  /* 0x0000009007077890 */ /* 0x000fe4000fffe0ff */
[----:B------:R-:W-:Y:S01]  /*3270*/  UISETP.NE.AND UP0, UPT, UR15, 0x2, UPT ;  /* 0x000000020f00788c */ /* 0x000fe2000bf05270 */
[----:B-12---:R-:W-:Y:S02]  /*3280*/  SEL R0, RZ, 0x1, P0 ;  /* 0x00000001ff007807 */ /* 0x006fe40000000000 */
[----:B------:R-:W-:Y:S01]  /*3290*/  SEL R10, R10, RZ, P0 ;  /* 0x000000ff0a0a7207 */ /* 0x000fe20000000000 */
[----:B------:R-:W-:Y:S01]  /*32a0*/  USEL UR6, URZ, 0x1, UP0 ;  /* 0x00000001ff067887 */ /* 0x000fe20008000000 */
[----:B------:R-:W-:Y:S01]  /*32b0*/  LOP3.LUT R9, R9, R0, RZ, 0x3c, !PT ;  /* 0x0000000009097212 */ /* 0x000fe200078e3cff */
[----:B------:R-:W-:Y:S01]  /*32c0*/  USEL UR15, UR15, URZ, UP0 ;  /* 0x000000ff0f0f7287 */ /* 0x000fe20008000000 */
[----:B------:R1:W-:Y:S03]  /*32d0*/  UTCBAR [UR7], URZ ;  /* 0x000000ff070073e9 */ /* 0x0003e600080000ff */
[----:B------:R-:W-:Y:S01]  /*32e0*/  LOP3.LUT R11, R11, UR6, RZ, 0x3c, !PT ;  /* 0x000000060b0b7c12 */ /* 0x000fe2000f8e3cff */
[----:B------:R-:W-:Y:S07]  /*32f0*/  @P1 BRA `(.L_x_57) ;  /* 0xfffffff800a01947 */ /* 0x000fee000383ffff */
[----:B------:R-:W2:Y:S01]  /*3300*/  S2UR UR4, SR_CgaCtaId ;  /* 0x00000000000479c3 */ /* 0x000ea20000008800 */
[----:B------:R-:W-:Y:S01]  /*3310*/  ELECT P0, URZ, PT ;  /* 0x0000000000ff782f */ /* 0x000fe20003800000 */
[----:B------:R-:W-:Y:S01]  /*3320*/  IMAD.MOV.U32 R0, RZ, RZ, 0x1 ;  /* 0x00000001ff007424 */ /* 0x000fe200078e00ff */
[----:B------:R-:W-:Y:S01]  /*3330*/  UIADD3 UR5, UPT, UPT, UR5, 0xa0, URZ ;  /* 0x000000a005057890 */ /* 0x000fe2000fffe0ff */
[----:B------:R-:W-:Y:S01]  /*3340*/  SHF.L.U32 R3, R11, 0x1f, RZ ;  /* 0x0000001f0b037819 */ /* 0x000fe200000006ff */
[----:B------:R-:W-:-:S03]  /*3350*/  UMOV UR6, 0x40 ;  /* 0x0000004000067882 */ /* 0x000fc60000000000 */
[----:B------:R-:W-:Y:S01]  /*3360*/  UVIRTCOUNT.DEALLOC.SMPOOL 0x80 ;  /* 0x000000800000784c */ /* 0x000fe20000000000 */
[----:B--2---:R-:W-:Y:S02]  /*3370*/  ULEA UR4, UR4, UR6, 0x18 ;  /* 0x0000000604047291 */ /* 0x004fe4000f8ec0ff */
[----:B------:R-:W-:-:S07]  /*3380*/  ULEA UR6, UR15, UR5, 0x3 ;  /* 0x000000050f067291 */ /* 0x000fce000f8e18ff */
[----:B------:R2:W-:Y:S02]  /*3390*/  @P0 STS.U8 [UR4+0x1c], R0 ;  /* 0x00001c00ff000988 */ /* 0x0005e40008000004 */
[----:B------:R-:W4:Y:S02]  /*33a0*/  SYNCS.PHASECHK.TRANS64.TRYWAIT P0, [UR6], R3 ;  /* 0x00000003ff0075a7 */ /* 0x000f240008001106 */
[----:B--2-4-:R-:W-:Y:S05]  /*33b0*/  @!P0 BRA `(.L_x_58) ;  /* 0x0000007c00b88947 */ /* 0x014fea0003800000 */
.L_x_140:
[----:B-1----:R-:W-:-:S04]  /*33c0*/  UIADD3 UR7, UPT, UPT, UR15, 0x1, URZ ;  /* 0x000000010f077890 */ /* 0x002fc8000fffe0ff */
[----:B------:R-:W-:-:S04]  /*33d0*/  UISETP.NE.AND UP0, UPT, UR7, 0x2, UPT ;  /* 0x000000020700788c */ /* 0x000fc8000bf05270 */
[----:B------:R-:W-:Y:S02]  /*33e0*/  USEL UR6, URZ, 0x1, UP0 ;  /* 0x00000001ff067887 */ /* 0x000fe40008000000 */
[----:B------:R-:W-:-:S04]  /*33f0*/  USEL UR7, UR7, URZ, UP0 ;  /* 0x000000ff07077287 */ /* 0x000fc80008000000 */
[----:B------:R-:W-:Y:S01]  /*3400*/  ULEA UR7, UR7, UR5, 0x3 ;  /* 0x0000000507077291 */ /* 0x000fe2000f8e18ff */
[----:B--2---:R-:W-:-:S04]  /*3410*/  LOP3.LUT R3, R11, UR6, RZ, 0x3c, !PT ;  /* 0x000000060b037c12 */ /* 0x004fc8000f8e3cff */
[----:B------:R-:W-:-:S04]  /*3420*/  SHF.L.U32 R3, R3, 0x1f, RZ ;  /* 0x0000001f03037819 */ /* 0x000fc800000006ff */
[----:B------:R-:W1:Y:S02]  /*3430*/  SYNCS.PHASECHK.TRANS64.TRYWAIT P0, [UR7], R3 ;  /* 0x00000003ff0075a7 */ /* 0x000e640008001107 */
[----:B-1----:R-:W-:Y:S05]  /*3440*/  @!P0 BRA `(.L_x_59) ;  /* 0x0000007c00ac8947 */ /* 0x002fea0003800000 */
.L_x_142:
[----:B------:R-:W-:Y:S01]  /*3450*/  NOP ;  /* 0x0000000000007918 */ /* 0x000fe20000000000 */
[----:B-1----:R-:W1:Y:S01]  /*3460*/  LDS R0, [UR4+0x14] ;  /* 0x00001404ff007984 */ /* 0x002e620008000800 */
[----:B------:R-:W-:Y:S01]  /*3470*/  ULOP3.LUT UR6, UR16, 0xffff, URZ, 0xc0, !UPT ;  /* 0x0000ffff10067892 */ /* 0x000fe2000f8ec0ff */
[----:B------:R-:W-:Y:S01]  /*3480*/  UMOV UR8, 0xffff ;  /* 0x0000ffff00087882 */ /* 0x000fe20000000000 */
[----:B------:R-:W-:Y:S02]  /*3490*/  UMOV UR5, 0x1 ;  /* 0x0000000100057882 */ /* 0x000fe40000000000 */
[----:B------:R-:W-:-:S04]  /*34a0*/  USHF.R.U32.HI UR6, URZ, 0x5, UR6 ;  /* 0x00000005ff067899 */ /* 0x000fc80008011606 */
[----:B------:R-:W-:Y:S02]  /*34b0*/  USHF.L.U32 UR8, UR8, UR6, URZ ;  /* 0x0000000608087299 */ /* 0x000fe400080006ff */
[----:B------:R-:W-:-:S04]  /*34c0*/  USHF.L.U32 UR5, UR5, UR6, URZ ;  /* 0x0000000605057299 */ /* 0x000fc800080006ff */
[----:B-1----:R-:W-:-:S04]  /*34d0*/  LOP3.LUT R0, R0, UR8, RZ, 0xc0, !PT ;  /* 0x0000000800007c12 */ /* 0x002fc8000f8ec0ff */
[----:B------:R-:W-:-:S13]  /*34e0*/  ISETP.NE.AND P0, PT, R0, UR8, PT ;  /* 0x0000000800007c0c */ /* 0x000fda000bf05270 */
[----:B------:R-:W-:Y:S05]  /*34f0*/  @P0 BRA `(.L_x_60) ;  /* 0x0000000000580947 */ /* 0x000fea0003800000 */
[----:B------:R-:W1:Y:S02]  /*3500*/  LDS R0, [UR4+0x18] ;  /* 0x00001804ff007984 */ /* 0x000e640008000800 */
[----:B-1----:R-:W-:-:S04]  /*3510*/  LOP3.LUT R0, R0, UR5, RZ, 0xc0, !PT ;  /* 0x0000000500007c12 */ /* 0x002fc8000f8ec0ff */
[----:B------:R-:W-:-:S13]  /*3520*/  ISETP.NE.AND P0, PT, R0, UR5, PT ;  /* 0x0000000500007c0c */ /* 0x000fda000bf05270 */
[----:B------:R-:W-:Y:S05]  /*3530*/  @P0 BRA `(.L_x_61) ;  /* 0x00000000003c0947 */ /* 0x000fea0003800000 */
[----:B------:R-:W1:Y:S01]  /*3540*/  S2R R2, SR_LANEID ;  /* 0x0000000000027919 */ /* 0x000e620000000000 */
[----:B------:R-:W-:Y:S01]  /*3550*/  ULOP3.LUT UR8, URZ, UR8, URZ, 0x33, !UPT ;  /* 0x00000008ff087292 */ /* 0x000fe2000f8e33ff */
[----:B------:R-:W-:Y:S01]  /*3560*/  LOP3.LUT R4, RZ, UR5, RZ, 0x33, !PT ;  /* 0x00000005ff047c12 */ /* 0x000fe2000f8e33ff */
[----:B------:R-:W-:Y:S02]  /*3570*/  VOTEU.ANY UR7, UPT, PT ;  /* 0x0000000000077886 */ /* 0x000fe400038e0100 */
[----:B------:R-:W-:Y:S01]  /*3580*/  UFLO.U32 UR7, UR7 ;  /* 0x00000007000772bd */ /* 0x000fe200080e0000 */
[----:B------:R-:W2:Y:S01]  /*3590*/  REDUX UR5, R4 ;  /* 0x00000000040573c4 */ /* 0x000ea20000000000 */
[----:B------:R-:W-:-:S06]  /*35a0*/  IMAD.U32 R0, RZ, RZ, UR8 ;  /* 0x00000008ff007e24 */ /* 0x000fcc000f8e00ff */
[----:B------:R4:W-:Y:S01]  /*35b0*/  UTCATOMSWS.AND URZ, UR8 ;  /* 0x0000000800ff79e3 */ /* 0x0009e20008000000 */
[----:B------:R-:W3:Y:S01]  /*35c0*/  REDUX UR6, R0 ;  /* 0x00000000000673c4 */ /* 0x000ee20000000000 */
[----:B-1----:R-:W-:Y:S01]  /*35d0*/  ISETP.EQ.U32.AND P0, PT, R2, UR7, PT ;  /* 0x0000000702007c0c */ /* 0x002fe2000bf02070 */
[----:B--2---:R-:W-:Y:S01]  /*35e0*/  IMAD.U32 R2, RZ, RZ, UR5 ;  /* 0x00000005ff027e24 */ /* 0x004fe2000f8e00ff */
[----:B---3--:R-:W-:-:S11]  /*35f0*/  MOV R3, UR6 ;  /* 0x0000000600037c02 */ /* 0x008fd60008000f00 */
[----:B------:R4:W-:Y:S04]  /*3600*/  @P0 ATOMS.AND RZ, [UR4+0x14], R3 ;  /* 0x00001403ffff098c */ /* 0x0009e8000a800004 */
[----:B------:R4:W-:Y:S01]  /*3610*/  @P0 ATOMS.AND RZ, [UR4+0x18], R2 ;  /* 0x00001802ffff098c */ /* 0x0009e2000a800004 */
[----:B------:R-:W-:Y:S05]  /*3620*/  BRA `(.L_x_62) ;  /* 0x0000000000147947 */ /* 0x000fea0003800000 */
.L_x_61:
[----:B------:R-:W-:Y:S02]  /*3630*/  MOV R2, 0x3650 ;  /* 0x0000365000027802 */ /* 0x000fe40000000f00 */
[----:B---3-5:R-:W-:Y:S05]  /*3640*/  CALL.REL.NOINC `($__internal_0_$__cuda_sm10x_tcgen05_guardrail_trap_col_being_dealloced_not_returned_by_alloc) ;  /* 0x0000008000907944 */ /* 0x028fea0003c00000 */
[----:B------:R-:W-:Y:S05]  /*3650*/  BRA `(.L_x_62) ;  /* 0x0000000000087947 */ /* 0x000fea0003800000 */
.L_x_60:
[----:B------:R-:W-:Y:S02]  /*3660*/  MOV R2, 0x3680 ;  /* 0x0000368000027802 */ /* 0x000fe40000000f00 */
[----:B---3-5:R-:W-:Y:S05]  /*3670*/  CALL.REL.NOINC `($__internal_2_$__cuda_sm10x_tcgen05_guardrail_trap_unallocated_columns_being_dealloced) ;  /* 0x00000080009c7944 */ /* 0x028fea0003c00000 */
.L_x_62:
[----:B------:R-:W-:Y:S01]  /*3680*/  NOP ;  /* 0x0000000000007918 */ /* 0x000fe20000000000 */
[----:B----4-:R-:W-:Y:S05]  /*3690*/  EXIT ;  /* 0x000000000000794d */ /* 0x010fea0003800000 */
.L_x_46:
[----:B------:R-:W-:-:S09]  /*36a0*/  UISETP.NE.OR UP2, UPT, UR8, 0x3, !UP2 ;  /* 0x000000030800788c */ /* 0x000fd2000d745670 */
[----:B------:R-:W-:Y:S05]  /*36b0*/  BRA.U UP2, `(.L_x_63) ;  /* 0x0000001102147547 */ /* 0x000fea000b800000 */
[----:B------:R-:W1:Y:S01]  /*36c0*/  LDC R0, c[0x0][0xb30] ;  /* 0x0002cc00ff007b82 */ /* 0x000e620000000800 */
[----:B------:R-:W2:Y:S01]  /*36d0*/  LDCU.64 UR8, c[0x0][0x888] ;  /* 0x00011100ff0877ac */ /* 0x000ea20008000a00 */
[----:B------:R-:W-:Y:S02]  /*36e0*/  HFMA2 R29, -RZ, RZ, 0, 0 ;  /* 0x00000000ff1d7431 */ /* 0x000fe400000001ff */
[----:B------:R-:W-:Y:S01]  /*36f0*/  IMAD.MOV.U32 R31, RZ, RZ, 0x1 ;  /* 0x00000001ff1f7424 */ /* 0x000fe200078e00ff */
[----:B------:R-:W-:Y:S01]  /*3700*/  MOV R23, 0x2000 ;  /* 0x0000200000177802 */ /* 0x000fe20000000f00 */
[----:B------:R-:W4:Y:S01]  /*3710*/  LDCU.64 UR4, c[0x0][0x890] ;  /* 0x00011200ff0477ac */ /* 0x000f220008000a00 */
[----:B------:R-:W-:Y:S01]  /*3720*/  IMAD.MOV.U32 R30, RZ, RZ, RZ ;  /* 0x000000ffff1e7224 */ /* 0x000fe200078e00ff */
[----:B------:R-:W3:Y:S01]  /*3730*/  LDC R19, c[0x0][0x370] ;  /* 0x0000dc00ff137b82 */ /* 0x000ee20000000800 */
[----:B------:R-:W-:Y:S01]  /*3740*/  UMOV UR7, 0x400 ;  /* 0x0000040000077882 */ /* 0x000fe20000000000 */
[----:B------:R-:W-:-:S02]  /*3750*/  UPLOP3.LUT UP1, UPT, UPT, UPT, UPT, 0x40, 0x4 ;  /* 0x000000000004789c */ /* 0x000fc40003f2e870 */
[----:B------:R-:W-:-:S04]  /*3760*/  ULEA UR7, UR37, UR7, 0x18 ;  /* 0x0000000725077291 */ /* 0x000fc8000f8ec0ff */
[----:B------:R-:W3:Y:S01]  /*3770*/  LDC R2, c[0x0][0xb0c] ;  /* 0x0002c300ff027b82 */ /* 0x000ee20000000800 */
[----:B------:R-:W-:Y:S02]  /*3780*/  UIADD3 UR13, UPT, UPT, UR7, 0x38, URZ ;  /* 0x00000038070d7890 */ /* 0x000fe4000fffe0ff */
[----:B--2---:R-:W-:Y:S02]  /*3790*/  UISETP.NE.U32.AND UP2, UPT, UR8, URZ, UPT ;  /* 0x000000ff0800728c */ /* 0x004fe4000bf45070 */
[----:B------:R-:W-:Y:S02]  /*37a0*/  UIADD3 UR33, UPT, UPT, UR7, 0x20, URZ ;  /* 0x0000002007217890 */ /* 0x000fe4000fffe0ff */
[----:B----4-:R-:W-:Y:S01]  /*37b0*/  UISETP.NE.U32.AND UP3, UPT, UR4, URZ, UPT ;  /* 0x000000ff0400728c */ /* 0x010fe2000bf65070 */
[----:B------:R-:W2:Y:S01]  /*37c0*/  LDC R18, c[0x0][0xb20] ;  /* 0x0002c800ff127b82 */ /* 0x000ea20000000800 */
[----:B-1----:R-:W-:Y:S01]  /*37d0*/  ISETP.NE.AND P1, PT, R0, 0x1, PT ;  /* 0x000000010000780c */ /* 0x002fe20003f25270 */
[----:B------:R-:W-:-:S02]  /*37e0*/  UISETP.NE.AND.EX UP2, UPT, UR9, URZ, UPT, UP2 ;  /* 0x000000ff0900728c */ /* 0x000fc4000bf45320 */
[----:B------:R-:W-:Y:S02]  /*37f0*/  UIADD3 UR25, UPT, UPT, UR7, 0x28, URZ ;  /* 0x0000002807197890 */ /* 0x000fe4000fffe0ff */
[----:B------:R-:W-:Y:S02]  /*3800*/  UIADD3 UR17, UPT, UPT, UR7, 0x30, URZ ;  /* 0x0000003007117890 */ /* 0x000fe4000fffe0ff */
[----:B------:R-:W1:Y:S01]  /*3810*/  LDC.64 R32, c[0x0][0x348] ;  /* 0x0000d200ff207b82 */ /* 0x000e620000000a00 */
[----:B------:R-:W-:Y:S02]  /*3820*/  UPRMT UR13, UR37, 0x654, UR13 ;  /* 0x00000654250d7896 */ /* 0x000fe4000800000d */
[----:B------:R-:W-:-:S05]  /*3830*/  UISETP.NE.AND.EX UP3, UPT, UR5, URZ, UPT, UP3 ;  /* 0x000000ff0500728c */ /* 0x000fca000bf65330 */
[----:B------:R-:W4:Y:S08]  /*3840*/  LDC.64 R16, c[0x0][0xb10] ;  /* 0x0002c400ff107b82 */ /* 0x000f300000000a00 */
[----:B------:R-:W1:Y:S08]  /*3850*/  LDC.64 R6, c[0x0][0xb18] ;  /* 0x0002c600ff067b82 */ /* 0x000e700000000a00 */
[----:B------:R-:W1:Y:S08]  /*3860*/  LDC.64 R4, c[0x0][0xb28] ;  /* 0x0002ca00ff047b82 */ /* 0x000e700000000a00 */
[----:B--23--:R-:W1:Y:S02]  /*3870*/  LDC R22, c[0x0][0x374] ;  /* 0x0000dd00ff167b82 */ /* 0x00ce640000000800 */
.L_x_74:
[C---:B------:R-:W-:Y:S02]  /*3880*/  LEA R0, R30.reuse, UR7, 0x3 ;  /* 0x000000071e007c11 */ /* 0x040fe4000f8e18ff */
[----:B------:R-:W-:Y:S02]  /*3890*/  SHF.L.U32 R3, R29, 0x1f, RZ ;  /* 0x0000001f1d037819 */ /* 0x000fe400000006ff */
[----:B------:R-:W-:Y:S02]  /*38a0*/  LEA R24, R30, UR7, 0x4 ;  /* 0x000000071e187c11 */ /* 0x000fe4000f8e20ff */
[----:B--2---:R-:W2:Y:S02]  /*38b0*/  SYNCS.PHASECHK.TRANS64.TRYWAIT P0, [R0+URZ+0x70], R3 ;  /* 0x00007003000075a7 */ /* 0x004ea400080011ff */
[----:B--2---:R-:W-:Y:S05]  /*38c0*/  @!P0 BRA `(.L_x_64) ;  /* 0x0000007800a48947 */ /* 0x004fea0003800000 */
.L_x_143:
[----:B------:R-:W-:Y:S01]  /*38d0*/  ISETP.GE.AND P0, PT, R72, 0x1, PT ;  /* 0x000000014800780c */ /* 0x000fe20003f06270 */
[----:B------:R-:W3:Y:S01]  /*38e0*/  LDS.128 R24, [R24+0xe0] ;  /* 0x0000e00018187984 */ /* 0x000ee20000000c00 */
[----:B--2---:R-:W-:Y:S01]  /*38f0*/  VIADD R0, R0, 0x80 ;  /* 0x0000008000007836 */ /* 0x004fe20000000000 */
[----:B------:R-:W-:Y:S01]  /*3900*/  @!PT LDS RZ, [RZ] ;  /* 0x00000000fffff984 */ /* 0x000fe20000000800 */
[----:B------:R-:W-:Y:S01]  /*3910*/  @!PT LDS RZ, [RZ] ;  /* 0x00000000fffff984 */ /* 0x000fe20000000800 */
[----:B------:R-:W-:Y:S01]  /*3920*/  @!PT LDS RZ, [RZ] ;  /* 0x00000000fffff984 */ /* 0x000fe20000000800 */
[----:B------:R-:W-:Y:S01]  /*3930*/  @!PT LDS RZ, [RZ] ;  /* 0x00000000fffff984 */ /* 0x000fe20000000800 */
[----:B------:R2:W-:Y:S06]  /*3940*/  MEMBAR.ALL.CTA ;  /* 0x0000000000007992 */ /* 0x0005ec0000008000 */
[----:B--2---:R-:W2:Y:S01]  /*3950*/  FENCE.VIEW.ASYNC.S ;  /* 0x00000000000073c6 */ /* 0x004ea20000000000 */
[----:B------:R-:W-:Y:S04]  /*3960*/  PRMT R0, RZ, 0x654, R0 ;  /* 0x00000654ff007816 */ /* 0x000fe80000000000 */
[----:B--2---:R2:W-:Y:S01]  /*3970*/  SYNCS.ARRIVE.TRANS64.RED.A1T0 RZ, [R0+URZ], RZ ;  /* 0x000000ff00ff79a7 */ /* 0x0045e200081004ff */
[----:B---3--:R-:W-:Y:S11]  /*3980*/  LOP3.LUT P3, RZ, R26, 0x1, RZ, 0xc0, !PT ;  /* 0x000000011aff7812 */ /* 0x008ff6000786c0ff */
[----:B------:R-:W-:Y:S02]  /*3990*/  @!UPT UIADD3 URZ, UPT, UPT, URZ, URZ, URZ ;  /* 0x000000fffffff290 */ /* 0x000fe4000fffe0ff */
[----:B------:R-:W-:Y:S02]  /*39a0*/  @P3 MOV R13, R24 ;  /* 0x00000018000d3202 */ /* 0x000fe40000000f00 */
[----:B------:R-:W-:Y:S01]  /*39b0*/  @P3 LOP3.LUT R8, R25, 0xffff, RZ, 0xc0, !PT ;  /* 0x0000ffff19083812 */ /* 0x000fe200078ec0ff */
[----:B--2---:R-:W-:Y:S06]  /*39c0*/  @!P0 BRA `(.L_x_65) ;  /* 0x0000000000a48947 */ /* 0x004fec0003800000 */
[----:B-1----:R-:W-:Y:S01]  /*39d0*/  IMAD.HI.U32 R35, R22, R7, RZ ;  /* 0x0000000716237227 */ /* 0x002fe200078e00ff */
[----:B------:R-:W-:Y:S02]  /*39e0*/  ISETP.NE.AND P0, PT, R6, 0x1, PT ;  /* 0x000000010600780c */ /* 0x000fe40003f05270 */
[----:B------:R-:W-:Y:S01]  /*39f0*/  ISETP.NE.AND P2, PT, R72, 0x1, PT ;  /* 0x000000014800780c */ /* 0x000fe20003f45270 */
[----:B----4-:R-:W-:Y:S01]  /*3a00*/  IMAD.HI.U32 R34, R19, R16, RZ ;  /* 0x0000001013227227 */ /* 0x010fe200078e00ff */
[----:B------:R-:W-:Y:S02]  /*3a10*/  SHF.R.U32.HI R35, RZ, R18, R35 ;  /* 0x00000012ff237219 */ /* 0x000fe40000011623 */
[----:B------:R-:W-:Y:S01]  /*3a20*/  ISETP.NE.AND P4, PT, R2, 0x1, PT ;  /* 0x000000010200780c */ /* 0x000fe20003f85270 */
[----:B------:R-:W-:Y:S01]  /*3a30*/  IMAD.HI.U32 R36, R13, R16, RZ ;  /* 0x000000100d247227 */ /* 0x000fe200078e00ff */
[----:B------:R-:W-:Y:S02]  /*3a40*/  SHF.R.U32.HI R34, RZ, R17, R34 ;  /* 0x00000011ff227219 */ /* 0x000fe40000011622 */
[----:B------:R-:W-:Y:S01]  /*3a50*/  SEL R3, R22, R35, !P0 ;  /* 0x0000002316037207 */ /* 0x000fe20004000000 */
[C---:B------:R-:W-:Y:S01]  /*3a60*/  IMAD.HI.U32 R35, R8.reuse, R7, RZ ;  /* 0x0000000708237227 */ /* 0x040fe200078e00ff */
[----:B------:R-:W-:Y:S02]  /*3a70*/  SEL R11, R19, R34, !P4 ;  /* 0x00000022130b7207 */ /* 0x000fe40006000000 */
[----:B------:R-:W-:Y:S01]  /*3a80*/  SHF.R.U32.HI R36, RZ, R17, R36 ;  /* 0x00000011ff247219 */ /* 0x000fe20000011624 */
[----:B------:R-:W-:Y:S01]  /*3a90*/  IMAD.HI.U32 R38, R3, R4, RZ ;  /* 0x0000000403267227 */ /* 0x000fe200078e00ff */
[----:B------:R-:W-:Y:S03]  /*3aa0*/  SHF.R.U32.HI R35, RZ, R18, R35 ;  /* 0x00000012ff237219 */ /* 0x000fe60000011623 */
[----:B------:R-:W-:Y:S01]  /*3ab0*/  IMAD.HI.U32 R34, R11, R4, RZ ;  /* 0x000000040b227227 */ /* 0x000fe200078e00ff */
[----:B------:R-:W-:Y:S02]  /*3ac0*/  @P2 SHF.R.U32.HI R3, RZ, R5, R38 ;  /* 0x00000005ff032219 */ /* 0x000fe40000011626 */
[----:B------:R-:W-:Y:S02]  /*3ad0*/  SEL R9, R8, R35, !P0 ;  /* 0x0000002308097207 */ /* 0x000fe40004000000 */
[----:B------:R-:W-:Y:S01]  /*3ae0*/  @P2 SHF.R.U32.HI R11, RZ, R5, R34 ;  /* 0x00000005ff0b2219 */ /* 0x000fe20000011622 */
[C---:B------:R-:W-:Y:S01]  /*3af0*/  IMAD R10, R72.reuse, R3, RZ ;  /* 0x00000003480a7224 */ /* 0x040fe200078e02ff */
[----:B------:R-:W-:Y:S01]  /*3b00*/  SEL R3, R13, R36, !P4 ;  /* 0x000000240d037207 */ /* 0x000fe20006000000 */
[C---:B------:R-:W-:Y:S03]  /*3b10*/  IMAD.HI.U32 R14, R9.reuse, R4, RZ ;  /* 0x00000004090e7227 */ /* 0x040fe600078e00ff */
[----:B------:R-:W-:Y:S01]  /*3b20*/  ISETP.GE.AND P0, PT, R9, R10, PT ;  /* 0x0000000a0900720c */ /* 0x000fe20003f06270 */
[C---:B------:R-:W-:Y:S01]  /*3b30*/  IMAD R12, R72.reuse, R11, RZ ;  /* 0x0000000b480c7224 */ /* 0x040fe200078e02ff */
[-C--:B------:R-:W-:Y:S04]  /*3b40*/  SHF.R.U32.HI R14, RZ, R5.reuse, R14 ;  /* 0x00000005ff0e7219 */ /* 0x080fe8000001160e */
[----:B------:R-:W-:Y:S02]  /*3b50*/  ISETP.GE.OR P0, PT, R3, R12, P0 ;  /* 0x0000000c0300720c */ /* 0x000fe40000706670 */
[----:B------:R-:W-:Y:S05]  /*3b60*/  SEL R15, R9, R14, !P2 ;  /* 0x0000000e090f7207 */ /* 0x000fea0005000000 */
[----:B------:R-:W-:Y:S04]  /*3b70*/  IMAD.MOV R14, RZ, RZ, -R15 ;  /* 0x000000ffff0e7224 */ /* 0x000fe800078e0a0f */
[----:B------:R-:W-:Y:S02]  /*3b80*/  IMAD R14, R72, R14, R9 ;  /* 0x0000000e480e7224 */ /* 0x000fe400078e0209 */
[C---:B------:R-:W-:Y:S05]  /*3b90*/  @!P0 IMAD.HI.U32 R10, R3.reuse, R4, RZ ;  /* 0x00000004030a8227 */ /* 0x040fea00078e00ff */
[----:B------:R-:W-:Y:S04]  /*3ba0*/  @!P0 SHF.R.U32.HI R10, RZ, R5, R10 ;  /* 0x00000005ff0a8219 */ /* 0x000fe8000001160a */
[----:B------:R-:W-:Y:S01]  /*3bb0*/  @!P0 SEL R0, R3, R10, !P2 ;  /* 0x0000000a03008207 */ /* 0x000fe20005000000 */
[----:B------:R-:W-:Y:S03]  /*3bc0*/  IMAD.MOV R10, RZ, RZ, -R3 ;  /* 0x000000ffff0a7224 */ /* 0x000fe600078e0a03 */
[----:B------:R-:W-:Y:S01]  /*3bd0*/  @!P0 IADD3 R15, PT, PT, R15, -R0, RZ ;  /* 0x800000000f0f8210 */ /* 0x000fe20007ffe0ff */
[----:B------:R-:W-:Y:S01]  /*3be0*/  @!P0 IMAD R0, R11, R14, R0 ;  /* 0x0000000e0b008224 */ /* 0x000fe200078e0200 */
[----:B------:R-:W-:Y:S01]  /*3bf0*/  IADD3 R11, PT, PT, -R9, RZ, RZ ;  /* 0x000000ff090b7210 */ /* 0x000fe20007ffe1ff */
[----:B------:R-:W-:Y:S02]  /*3c00*/  IMAD R13, R2, R10, R13 ;  /* 0x0000000a020d7224 */ /* 0x000fe400078e020d */
[----:B------:R-:W-:Y:S02]  /*3c10*/  @!P0 IMAD R9, R15, R72, R3 ;  /* 0x000000480f098224 */ /* 0x000fe400078e0203 */
[----:B------:R-:W-:Y:S02]  /*3c20*/  @!P0 IMAD.MOV.U32 R3, RZ, RZ, R0 ;  /* 0x000000ffff038224 */ /* 0x000fe400078e0000 */
[----:B------:R-:W-:Y:S02]  /*3c30*/  IMAD R8, R6, R11, R8 ;  /* 0x0000000b06087224 */ /* 0x000fe400078e0208 */
[----:B------:R-:W-:Y:S02]  /*3c40*/  IMAD R13, R3, R2, R13 ;  /* 0x00000002030d7224 */ /* 0x000fe400078e020d */
[----:B------:R-:W-:Y:S02]  /*3c50*/  IMAD R8, R9, R6, R8 ;  /* 0x0000000609087224 */ /* 0x000fe400078e0208 */
.L_x_65:
[----:B------:R-:W-:Y:S05]  /*3c60*/  BRA.U UP1, `(.L_x_66) ;  /* 0x0000000101107547 */ /* 0x000fea000b800000 */
[----:B------:R-:W-:Y:S04]  /*3c70*/  MOV R0, UR6 ;  /* 0x0000000600007c02 */ /* 0x000fe80008000f00 */
[----:B------:R-:W-:Y:S04]  /*3c80*/  SHF.L.U32 R3, R0, 0x1f, RZ ;  /* 0x0000001f00037819 */ /* 0x000fe800000006ff */
[----:B------:R-:W2:Y:S02]  /*3c90*/  SYNCS.PHASECHK.TRANS64.TRYWAIT P0, [UR7+0x68], R3 ;  /* 0x00006803ff0075a7 */ /* 0x000ea40008001107 */
[----:B--2---:R-:W-:Y:S05]  /*3ca0*/  @!P0 BRA `(.L_x_67) ;  /* 0x0000007400c08947 */ /* 0x004fea0003800000 */
.L_x_66:
[----:B------:R-:W-:Y:S02]  /*3cb0*/  R2UR UR35, R21 ;  /* 0x00000000152372ca */ /* 0x000fe400000e0000 */
[----:B------:R-:W-:Y:S02]  /*3cc0*/  R2UR UR34, R20 ;  /* 0x00000000142272ca */ /* 0x000fe400000e0000 */
[----:B------:R-:W-:Y:S02]  /*3cd0*/  ISETP.NE.U32.AND P2, PT, RZ, UR4, PT ;  /* 0x00000004ff007c0c */ /* 0x000fe4000bf45070 */
[----:B------:R-:W-:Y:S02]  /*3ce0*/  SHF.L.U32 R12, R31, 0x1f, RZ ;  /* 0x0000001f1f0c7819 */ /* 0x000fe400000006ff */
[----:B------:R-:W-:Y:S05]  /*3cf0*/  ISETP.NE.AND.EX P2, PT, RZ, UR5, PT, P2 ;  /* 0x00000005ff007c0c */ /* 0x000fea000bf45320 */
[----:B------:R-:W-:Y:S02]  /*3d00*/  USHF.L.U32 UR35, UR35, 0x7, URZ ;  /* 0x0000000723237899 */ /* 0x000fe400080006ff */
[----:B------:R-:W-:Y:S01]  /*3d10*/  USHF.L.U32 UR34, UR34, 0x8, URZ ;  /* 0x0000000822227899 */ /* 0x000fe200080006ff */
[----:B------:R-:W-:Y:S11]  /*3d20*/  BRA.U !UP3, `(.L_x_68) ;  /* 0x000000010b347547 */ /* 0x000ff6000b800000 */
[----:B------:R-:W-:Y:S01]  /*3d30*/  UPLOP3.LUT UP0, UPT, UPT, UPT, UP2, 0x80, 0x8 ;  /* 0x000000000008789c */ /* 0x000fe20003f0f020 */
[----:B--2---:R-:W-:Y:S02]  /*3d40*/  HFMA2 R0, -RZ, RZ, 0, 5.9604644775390625e-08 ;  /* 0x00000001ff007431 */ /* 0x004fe400000001ff */
[----:B------:R-:W-:Y:S03]  /*3d50*/  IMAD.MOV.U32 R171, RZ, RZ, 0x1 ;  /* 0x00000001ffab7424 */ /* 0x000fe600078e00ff */
[----:B------:R-:W-:Y:S05]  /*3d60*/  PLOP3.LUT P0, PT, PT, PT, UP0, 0x80, 0x8 ;  /* 0x000000000008781c */ /* 0x000fea0003f0f008 */
[----:B------:R-:W2:Y:S01]  /*3d70*/  @UP0 LDCU.64 UR10, c[0x0][0x888] ;  /* 0x00011100ff0a07ac */ /* 0x000ea20008000a00 */
[----:B------:R-:W-:Y:S07]  /*3d80*/  @UP0 UIMAD UR8, UR36, UR4, URZ ;  /* 0x00000004240802a4 */ /* 0x000fee000f8e02ff */
[----:B------:R-:W-:Y:S01]  /*3d90*/  @!P0 PRMT R171, R0, 0x7610, R171 ;  /* 0x0000761000ab8816 */ /* 0x000fe200000000ab */
[----:B--2---:R-:W-:Y:S03]  /*3da0*/  @UP0 UIMAD.WIDE UR10, UR8, 0x4, UR10 ;  /* 0x00000004080a08a5 */ /* 0x004fe6000f8e020a */
[----:B------:R-:W2:Y:S03]  /*3db0*/  @!UP0 LDCU UR8, c[0x0][0x880] ;  /* 0x00011000ff0887ac */ /* 0x000ea60008000800 */
[----:B------:R-:W-:Y:S01]  /*3dc0*/  IMAD.U32 R10, RZ, RZ, UR10 ;  /* 0x0000000aff0a7e24 */ /* 0x000fe2000f8e00ff */
[----:B------:R-:W-:Y:S05]  /*3dd0*/  MOV R11, UR11 ;  /* 0x0000000b000b7c02 */ /* 0x000fea0008000f00 */
[----:B-----5:R3:W5:Y:S02]  /*3de0*/  @P0 LDG.E R81, desc[UR46][R10.64] ;  /* 0x0000002e0a510981 */ /* 0x020764000c1e1900 */
[----:B--23--:R-:W-:Y:S07]  /*3df0*/  @!P0 IMAD.U32 R81, RZ, RZ, UR8 ;  /* 0x00000008ff518e24 */ /* 0x00cfee000f8e00ff */
.L_x_68:
[----:B-----5:R-:W-:Y:S01]  /*3e00*/  @!P2 FSETP.EQ.AND P0, PT, R81, RZ, PT ;  /* 0x000000ff5100a20b */ /* 0x020fe20003f02000 */
[----:B------:R-:W-:Y:S01]  /*3e10*/  @!UPT UIADD3 URZ, UPT, UPT, URZ, URZ, URZ ;  /* 0x000000fffffff290 */ /* 0x000fe2000fffe0ff */
[----:B------:R-:W-:Y:S11]  /*3e20*/  @!P2 BRA `(.L_x_69) ;  /* 0x000000000014a947 */ /* 0x000ff60003800000 */
[----:B------:R-:W-:Y:S02]  /*3e30*/  LOP3.LUT P2, RZ, R171, 0xff, RZ, 0xc0, !PT ;  /* 0x000000ffabff7812 */ /* 0x000fe4000784c0ff */
[----:B------:R-:W-:Y:S04]  /*3e40*/  PLOP3.LUT P0, PT, PT, PT, UP0, 0x80, 0x8 ;  /* 0x000000000008781c */ /* 0x000fe80003f0f008 */
[----:B------:R-:W-:Y:S07]  /*3e50*/  PLOP3.LUT P0, PT, P0, PT, PT, 0x8, 0x80 ;  /* 0x000000000080781c */ /* 0x000fee000070e170 */
[----:B------:R-:W-:Y:S11]  /*3e60*/  @P2 FSETP.EQ.AND P0, PT, R81, RZ, PT ;  /* 0x000000ff5100220b */ /* 0x000ff60003f02000 */
[----:B------:R-:W-:Y:S02]  /*3e70*/  @!UPT UIADD3 URZ, UPT, UPT, URZ, URZ, URZ ;  /* 0x000000fffffff290 */ /* 0x000fe4000fffe0ff */
.L_x_69:
[----:B------:R-:W3:Y:S01]  /*3e80*/  SYNCS.PHASECHK.TRANS64.TRYWAIT P2, [UR7+0x40], R12 ;  /* 0x0000400cff0075a7 */ /* 0x000ee20008041107 */
[----:B------:R-:W-:Y:S04]  /*3e90*/  ELECT P4, URZ, PT ;  /* 0x0000000000ff782f */ /* 0x000fe80003880000 */
[----:B------:R-:W-:Y:S11]  /*3ea0*/  PLOP3.LUT P4, PT, P0, P4, PT, 0xf2, 0x2f ;  /* 0x00000000002f781c */ /* 0x000ff60000789e72 */
[----:B------:R-:W-:Y:S02]  /*3eb0*/  @!UPT UIADD3 URZ, UPT, UPT, URZ, URZ, URZ ;  /* 0x000000fffffff290 */ /* 0x000fe4000fffe0ff */
[----:B-1----:R-:W-:Y:S05]  /*3ec0*/  @!P4 IADD3 R9, P0, PT, R32, 0x580, RZ ;  /* 0x000005802009c810 */ /* 0x002fea0007f1e0ff */
[----:B--2---:R-:W-:Y:S01]  /*3ed0*/  @!P4 IMAD.X R0, RZ, RZ, R33, P0 ;  /* 0x000000ffff00c224 */ /* 0x004fe200000e0621 */
[----:B---3--:R-:W-:Y:S07]  /*3ee0*/  @!P2 BRA `(.L_x_70) ;  /* 0x000000740048a947 */ /* 0x008fee0003800000 */
.L_x_146:
[----:B------:R-:W-:Y:S01]  /*3ef0*/  @!P4 R2UR UR8, R0 ;  /* 0x000000000008c2ca */ /* 0x000fe200000e0000 */
[----:B------:R-:W-:Y:S01]  /*3f00*/  VOTEU.ALL UP1, P4 ;  /* 0x0000000000ff7886 */ /* 0x000fe20002020000 */
[----:B------:R-:W-:Y:S01]  /*3f10*/  @!P4 R2UR UR9, R9 ;  /* 0x000000000909c2ca */ /* 0x000fe200000e0000 */
[----:B------:R-:W-:Y:S01]  /*3f20*/  @!P4 IMAD.MOV.U32 R0, RZ, RZ, 0x2000 ;  /* 0x00002000ff00c424 */ /* 0x000fe200078e00ff */
[----:B------:R-:W-:Y:S01]  /*3f30*/  UMOV UR10, 0x0 ;  /* 0x00000000000a7882 */ /* 0x000fe20000000000 */
[----:B------:R-:W-:Y:S01]  /*3f40*/  UMOV UR11, 0x10000000 ;  /* 0x10000000000b7882 */ /* 0x000fe20000000000 */
[----:B------:R-:W-:Y:S01]  /*3f50*/  @!UP1 UIADD3 UR32, UPT, UPT, UR7, 0x200, URZ ;  /* 0x0000020007209890 */ /* 0x000fe2000fffe0ff */
[----:B------:R-:W-:Y:S01]  /*3f60*/  @!P4 IADD3 R9, P0, PT, R32, 0x580, RZ ;  /* 0x000005802009c810 */ /* 0x000fe20007f1e0ff */
[----:B------:R-:W-:Y:S05]  /*3f70*/  VOTEU.ALL UP1, P4 ;  /* 0x0000000000ff7886 */ /* 0x000fea0002020000 */
[----:B------:R-:W-:Y:S01]  /*3f80*/  IMAD.U32 R11, RZ, RZ, UR8 ;  /* 0x00000008ff0b7e24 */ /* 0x000fe2000f8e00ff */
[----:B------:R-:W-:Y:S01]  /*3f90*/  UPRMT UR8, UR37, 0x654, UR33 ;  /* 0x0000065425087896 */ /* 0x000fe20008000021 */
[----:B------:R-:W-:Y:S03]  /*3fa0*/  IMAD.U32 R10, RZ, RZ, UR9 ;  /* 0x00000009ff0a7e24 */ /* 0x000fe6000f8e00ff */
[----:B------:R-:W-:Y:S02]  /*3fb0*/  @!P4 R2UR UR15, R11 ;  /* 0x000000000b0fc2ca */ /* 0x000fe400000e0000 */
[----:B------:R-:W-:Y:S11]  /*3fc0*/  @!P4 R2UR UR14, R10 ;  /* 0x000000000a0ec2ca */ /* 0x000ff600000e0000 */
[----:B------:R-:W-:Y:S02]  /*3fd0*/  @!UPT UIADD3 URZ, UPT, UPT, URZ, URZ, URZ ;  /* 0x000000fffffff290 */ /* 0x000fe4000fffe0ff */
[----:B------:R2:W-:Y:S01]  /*3fe0*/  @!UP1 UTMALDG.3D [UR32], [UR14], desc[UR10] ;  /* 0x00000a200e0095b4 */ /* 0x0005e20008011000 */
[----:B------:R3:W-:Y:S01]  /*3ff0*/  @!P4 SYNCS.ARRIVE.TRANS64.RED.A0TR RZ, [UR7+0x20], R0 ;  /* 0x00002000ffffc9a7 */ /* 0x0007e20008300407 */
[----:B------:R-:W-:Y:S01]  /*4000*/  SYNCS.ARRIVE.TRANS64.RED.A1T0 RZ, [UR8], RZ ;  /* 0x000000ffffff79a7 */ /* 0x000fe20008100408 */
[----:B---3--:R-:W-:Y:S01]  /*4010*/  @!P4 IMAD.X R0, RZ, RZ, R33, P0 ;  /* 0x000000ffff00c224 */ /* 0x008fe200000e0621 */
[----:B------:R-:W3:Y:S02]  /*4020*/  SYNCS.PHASECHK.TRANS64.TRYWAIT P2, [UR7+0x48], R12 ;  /* 0x0000480cff0075a7 */ /* 0x000ee40008041107 */
[----:B--23--:R-:W-:Y:S05]  /*4030*/  @!P2 BRA `(.L_x_71) ;  /* 0x00000074000ca947 */ /* 0x00cfea0003800000 */
.L_x_148:
        /* <DEDUP_REMOVED lines=8> */
[----:B------:R-:W-:Y:S01]  /*40c0*/  @!UP1 UIADD3 UR24, UPT, UPT, UR7, 0x2200, URZ ;  /* 0x0000220007189890 */ /* 0x000fe2000fffe0ff */
[----:B------:R-:W-:Y:S01]  /*40d0*/  VOTEU.ALL UP1, P4 ;  /* 0x0000000000ff7886 */ /* 0x000fe20002020000 */
[----:B------:R-:W-:Y:S01]  /*40e0*/  UMOV UR27, UR35 ;  /* 0x00000023001b7c82 */ /* 0x000fe20008000000 */
[----:B------:R-:W-:Y:S02]  /*40f0*/  UMOV UR28, UR36 ;  /* 0x00000024001c7c82 */ /* 0x000fe40008000000 */
[----:B------:R-:W-:Y:S01]  /*4100*/  IMAD.U32 R11, RZ, RZ, UR8 ;  /* 0x00000008ff0b7e24 */ /* 0x000fe2000f8e00ff */
[----:B------:R-:W-:Y:S01]  /*4110*/  UPRMT UR8, UR37, 0x654, UR25 ;  /* 0x0000065425087896 */ /* 0x000fe20008000019 */
[----:B------:R-:W-:Y:S02]  /*4120*/  IMAD.U32 R10, RZ, RZ, UR9 ;  /* 0x00000009ff0a7e24 */ /* 0x000fe4000f8e00ff */
[----:B------:R-:W-:Y:S01]  /*4130*/  @!P4 IMAD.X R20, RZ, RZ, R33, P0 ;  /* 0x000000ffff14c224 */ /* 0x000fe200000e0621 */
[----:B------:R-:W-:Y:S02]  /*4140*/  @!P4 R2UR UR15, R11 ;  /* 0x000000000b0fc2ca */ /* 0x000fe400000e0000 */
[----:B------:R-:W-:Y:S11]  /*4150*/  @!P4 R2UR UR14, R10 ;  /* 0x000000000a0ec2ca */ /* 0x000ff600000e0000 */
[----:B------:R-:W-:Y:S02]  /*4160*/  @!UPT UIADD3 URZ, UPT, UPT, URZ, URZ, URZ ;  /* 0x000000fffffff290 */ /* 0x000fe4000fffe0ff */
[----:B------:R2:W-:Y:S01]  /*4170*/  @!UP1 UTMALDG.3D [UR24], [UR14], desc[UR10] ;  /* 0x00000a180e0095b4 */ /* 0x0005e20008011000 */
[----:B------:R2:W-:Y:S01]  /*4180*/  @!P4 SYNCS.ARRIVE.TRANS64.RED.A0TR RZ, [UR7+0x28], R0 ;  /* 0x00002800ffffc9a7 */ /* 0x0005e20008300407 */
[----:B------:R-:W-:Y:S01]  /*4190*/  SYNCS.ARRIVE.TRANS64.RED.A1T0 RZ, [UR8], RZ ;  /* 0x000000ffffff79a7 */ /* 0x000fe20008100408 */
[----:B------:R-:W3:Y:S02]  /*41a0*/  SYNCS.PHASECHK.TRANS64.TRYWAIT P2, [UR7+0x50], R12 ;  /* 0x0000500cff0075a7 */ /* 0x000ee40008041107 */
[----:B--23--:R-:W-:Y:S05]  /*41b0*/  @!P2 BRA `(.L_x_72) ;  /* 0x0000007000c4a947 */ /* 0x00cfea0003800000 */
.L_x_150:
[----:B------:R-:W2:Y:S01]  /*41c0*/  LDC.64 R14, c[0x0][0xb10] ;  /* 0x0002c400ff0e7b82 */ /* 0x000ea20000000a00 */
[----:B------:R-:W-:Y:S01]  /*41d0*/  @!P4 R2UR UR8, R20 ;  /* 0x000000001408c2ca */ /* 0x000fe200000e0000 */
[----:B------:R-:W-:Y:S01]  /*41e0*/  VOTEU.ALL UP1, P4 ;  /* 0x0000000000ff7886 */ /* 0x000fe20002020000 */
[----:B------:R-:W-:Y:S01]  /*41f0*/  @!P4 R2UR UR9, R21 ;  /* 0x000000001509c2ca */ /* 0x000fe200000e0000 */
[----:B------:R-:W-:Y:S01]  /*4200*/  UMOV UR10, 0x0 ;  /* 0x00000000000a7882 */ /* 0x000fe20000000000 */
[----:B------:R-:W-:Y:S03]  /*4210*/  UMOV UR11, 0x10000000 ;  /* 0x10000000000b7882 */ /* 0x000fe60000000000 */
[----:B------:R-:W3:Y:S01]  /*4220*/  LDC.64 R10, c[0x0][0xb18] ;  /* 0x0002c600ff0a7b82 */ /* 0x000ee20000000a00 */
[----:B------:R-:W-:Y:S01]  /*4230*/  @!UP1 UIADD3 UR18, UPT, UPT, UR34, 0x80, URZ ;  /* 0x0000008022129890 */ /* 0x000fe2000fffe0ff */
[----:B------:R-:W-:Y:S01]  /*4240*/  @P3 SHF.R.U32.HI R28, RZ, 0x10, R25 ;  /* 0x00000010ff1c3819 */ /* 0x000fe20000011619 */
[----:B------:R-:W-:Y:S01]  /*4250*/  @!UP1 UIADD3 UR16, UPT, UPT, UR7, 0x4200, URZ ;  /* 0x0000420007109890 */ /* 0x000fe2000fffe0ff */
[----:B------:R-:W-:Y:S01]  /*4260*/  VIADD R30, R30, 0x1 ;  /* 0x000000011e1e7836 */ /* 0x000fe20000000000 */
[----:B------:R-:W-:Y:S03]  /*4270*/  VOTEU.ALL UP1, P4 ;  /* 0x0000000000ff7886 */ /* 0x000fe60002020000 */
[----:B------:R-:W5:Y:S01]  /*4280*/  @!P1 LDC R0, c[0x0][0xb20] ;  /* 0x0002c800ff009b82 */ /* 0x000f620000000800 */
[----:B------:R-:W-:Y:S01]  /*4290*/  UMOV UR19, UR35 ;  /* 0x0000002300137c82 */ /* 0x000fe20008000000 */
[----:B------:R-:W-:Y:S01]  /*42a0*/  IMAD.U32 R21, RZ, RZ, UR8 ;  /* 0x00000008ff157e24 */ /* 0x000fe2000f8e00ff */
[----:B------:R-:W-:Y:S05]  /*42b0*/  UMOV UR20, UR36 ;  /* 0x0000002400147c82 */ /* 0x000fea0008000000 */
[----:B-1----:R-:W1:Y:S01]  /*42c0*/  @!P1 LDC R3, c[0x0][0xb0c] ;  /* 0x0002c300ff039b82 */ /* 0x002e620000000800 */
[----:B------:R-:W-:Y:S01]  /*42d0*/  IMAD.U32 R20, RZ, RZ, UR9 ;  /* 0x00000009ff147e24 */ /* 0x000fe2000f8e00ff */
[----:B------:R-:W-:Y:S01]  /*42e0*/  UPRMT UR8, UR37, 0x654, UR17 ;  /* 0x0000065425087896 */ /* 0x000fe20008000011 */
[----:B------:R-:W-:Y:S03]  /*42f0*/  @!P4 R2UR UR15, R21 ;  /* 0x00000000150fc2ca */ /* 0x000fe600000e0000 */
[----:B------:R-:W-:Y:S01]  /*4300*/  @!P4 R2UR UR14, R20 ;  /* 0x00000000140ec2ca */ /* 0x000fe200000e0000 */
[----:B------:R-:W-:Y:S11]  /*4310*/  @!P4 IMAD.MOV.U32 R20, RZ, RZ, 0x2000 ;  /* 0x00002000ff14c424 */ /* 0x000ff600078e00ff */
[----:B------:R-:W-:Y:S01]  /*4320*/  @!UPT UIADD3 URZ, UPT, UPT, URZ, URZ, URZ ;  /* 0x000000fffffff290 */ /* 0x000fe2000fffe0ff */
[----:B------:R1:W-:Y:S01]  /*4330*/  @!UP1 UTMALDG.3D [UR16], [UR14], desc[UR10] ;  /* 0x00000a100e0095b4 */ /* 0x0003e20008011000 */
[----:B------:R1:W-:Y:S02]  /*4340*/  @!P4 SYNCS.ARRIVE.TRANS64.RED.A0TR RZ, [UR7+0x30], R20 ;  /* 0x00003014ffffc9a7 */ /* 0x0003e40008300407 */
[----:B-1----:R-:W-:Y:S01]  /*4350*/  @!P1 ISETP.NE.AND P2, PT, R3, 0x1, PT ;  /* 0x000000010300980c */ /* 0x002fe20003f45270 */
[C---:B--2---:R-:W-:Y:S01]  /*4360*/  @!P1 IMAD.HI.U32 R14, R13.reuse, R14, RZ ;  /* 0x0000000e0d0e9227 */ /* 0x044fe200078e00ff */
[----:B---3--:R-:W-:Y:S03]  /*4370*/  @!P1 ISETP.NE.AND P0, PT, R10, 0x1, PT ;  /* 0x000000010a00980c */ /* 0x008fe60003f05270 */
[C---:B------:R-:W-:Y:S01]  /*4380*/  @!P1 IMAD.HI.U32 R11, R8.reuse, R11, RZ ;  /* 0x0000000b080b9227 */ /* 0x040fe200078e00ff */
[----:B------:R-:W-:Y:S04]  /*4390*/  @!P1 SHF.R.U32.HI R14, RZ, R15, R14 ;  /* 0x0000000fff0e9219 */ /* 0x000fe8000001160e */
[----:B-----5:R-:W-:Y:S01]  /*43a0*/  @!P1 SHF.R.U32.HI R9, RZ, R0, R11 ;  /* 0x00000000ff099219 */ /* 0x020fe2000001160b */
[----:B------:R-:W-:Y:S01]  /*43b0*/  SYNCS.ARRIVE.TRANS64.RED.A1T0 RZ, [UR8], RZ ;  /* 0x000000ffffff79a7 */ /* 0x000fe20008100408 */
[----:B------:R-:W-:Y:S02]  /*43c0*/  @!P1 SEL R14, R13, R14, !P2 ;  /* 0x0000000e0d0e9207 */ /* 0x000fe40005000000 */
[----:B------:R-:W-:Y:S01]  /*43d0*/  @!P1 SEL R9, R8, R9, !P0 ;  /* 0x0000000908099207 */ /* 0x000fe20004000000 */
[----:B------:R-:W1:Y:S04]  /*43e0*/  SYNCS.PHASECHK.TRANS64.TRYWAIT P5, [UR7+0x58], R12 ;  /* 0x0000580cff0075a7 */ /* 0x000e6800080a1107 */
[----:B------:R-:W-:Y:S02]  /*43f0*/  @!P1 IMAD.IADD R0, R9, 0x1, -R14 ;  /* 0x0000000109009824 */ /* 0x000fe400078e0a0e */
[----:B------:R-:W-:Y:S02]  /*4400*/  @!P1 IMAD.IADD R9, R14, 0x1, -R9 ;  /* 0x000000010e099824 */ /* 0x000fe400078e0a09 */
[----:B------:R-:W-:Y:S02]  /*4410*/  @!P1 IMAD R13, R0, R3, R13 ;  /* 0x00000003000d9224 */ /* 0x000fe400078e020d */
[----:B------:R-:W-:Y:S01]  /*4420*/  @!P1 IMAD R8, R9, R10, R8 ;  /* 0x0000000a09089224 */ /* 0x000fe200078e0208 */
[----:B-1----:R-:W-:Y:S06]  /*4430*/  @!P5 BRA `(.L_x_73) ;  /* 0x00000070003cd947 */ /* 0x002fec0003800000 */
.L_x_152:
[----:B-1----:R-:W-:Y:S01]  /*4440*/  @!P4 IADD3 R3, P0, PT, R32, 0x580, RZ ;  /* 0x000005802003c810 */ /* 0x002fe20007f1e0ff */
[----:B------:R-:W-:Y:S01]  /*4450*/  VOTEU.ALL UP1, P4 ;  /* 0x0000000000ff7886 */ /* 0x000fe20002020000 */
[----:B------:R-:W-:Y:S01]  /*4460*/  UMOV UR18, 0x0 ;  /* 0x0000000000127882 */ /* 0x000fe20000000000 */
[----:B------:R-:W-:Y:S01]  /*4470*/  UMOV UR19, 0x10000000 ;  /* 0x1000000000137882 */ /* 0x000fe20000000000 */
[----:B------:R-:W-:Y:S01]  /*4480*/  @!P4 R2UR UR9, R3 ;  /* 0x000000000309c2ca */ /* 0x000fe200000e0000 */
[----:B------:R-:W-:Y:S01]  /*4490*/  @!P4 IMAD.X R0, RZ, RZ, R33, P0 ;  /* 0x000000ffff00c224 */ /* 0x000fe200000e0621 */
[----:B------:R-:W-:Y:S01]  /*44a0*/  @!UP1 UIADD3 UR10, UPT, UPT, UR34, 0xc0, URZ ;  /* 0x000000c0220a9890 */ /* 0x000fe2000fffe0ff */
[----:B------:R-:W-:Y:S01]  /*44b0*/  ISETP.NE.AND P0, PT, R30, 0x2, PT ;  /* 0x000000021e00780c */ /* 0x000fe20003f05270 */
[----:B------:R-:W-:Y:S01]  /*44c0*/  UMOV UR11, UR35 ;  /* 0x00000023000b7c82 */ /* 0x000fe20008000000 */
[----:B------:R-:W-:Y:S01]  /*44d0*/  UMOV UR12, UR36 ;  /* 0x00000024000c7c82 */ /* 0x000fe20008000000 */
[----:B------:R-:W-:Y:S01]  /*44e0*/  @!P4 R2UR UR8, R0 ;  /* 0x000000000008c2ca */ /* 0x000fe200000e0000 */
[----:B------:R-:W-:Y:S01]  /*44f0*/  IMAD.IADD R20, R8, 0x1, R147 ;  /* 0x0000000108147824 */ /* 0x000fe200078e0293 */
[----:B------:R-:W-:Y:S01]  /*4500*/  @P3 R2UR UR36, R28 ;  /* 0x000000001c2432ca */ /* 0x000fe200000e0000 */
[----:B------:R-:W-:Y:S01]  /*4510*/  IMAD.IADD R21, R13, 0x1, R170 ;  /* 0x000000010d157824 */ /* 0x000fe200078e02aa */
[----:B------:R-:W-:Y:S02]  /*4520*/  SEL R0, RZ, 0x1, P0 ;  /* 0x00000001ff007807 */ /* 0x000fe40000000000 */
[----:B------:R-:W-:Y:S01]  /*4530*/  LOP3.LUT R31, R31, 0x1, RZ, 0x3c, !PT ;  /* 0x000000011f1f7812 */ /* 0x000fe200078e3cff */
[----:B------:R-:W-:Y:S01]  /*4540*/  IMAD.U32 R10, RZ, RZ, UR9 ;  /* 0x00000009ff0a7e24 */ /* 0x000fe2000f8e00ff */
[----:B------:R-:W-:Y:S01]  /*4550*/  @!UP1 UIADD3 UR9, UPT, UPT, UR7, 0x38, URZ ;  /* 0x0000003807099890 */ /* 0x000fe2000fffe0ff */
[----:B------:R-:W-:Y:S02]  /*4560*/  LOP3.LUT R29, R29, R0, RZ, 0x3c, !PT ;  /* 0x000000001d1d7212 */ /* 0x000fe400078e3cff */
[----:B------:R-:W-:Y:S02]  /*4570*/  SEL R30, R30, RZ, P0 ;  /* 0x000000ff1e1e7207 */ /* 0x000fe40000000000 */
[----:B------:R-:W-:Y:S01]  /*4580*/  IMAD.U32 R11, RZ, RZ, UR8 ;  /* 0x00000008ff0b7e24 */ /* 0x000fe2000f8e00ff */
[----:B------:R-:W-:Y:S01]  /*4590*/  @!P4 R2UR UR14, R10 ;  /* 0x000000000a0ec2ca */ /* 0x000fe200000e0000 */
[----:B------:R-:W-:Y:S01]  /*45a0*/  @!UP1 UIADD3 UR8, UPT, UPT, UR7, 0x6200, URZ ;  /* 0x0000620007089890 */ /* 0x000fe2000fffe0ff */
[----:B------:R-:W-:Y:S02]  /*45b0*/  VOTEU.ALL UP1, P4 ;  /* 0x0000000000ff7886 */ /* 0x000fe40002020000 */
[----:B------:R-:W-:Y:S11]  /*45c0*/  @!P4 R2UR UR15, R11 ;  /* 0x000000000b0fc2ca */ /* 0x000ff600000e0000 */
[----:B------:R-:W-:Y:S02]  /*45d0*/  @!UPT UIADD3 URZ, UPT, UPT, URZ, URZ, URZ ;  /* 0x000000fffffff290 */ /* 0x000fe4000fffe0ff */
[----:B------:R2:W-:Y:S01]  /*45e0*/  @!UP1 UTMALDG.3D [UR8], [UR14], desc[UR18] ;  /* 0x000012080e0095b4 */ /* 0x0005e20008011000 */
[----:B------:R2:W-:Y:S01]  /*45f0*/  @!P4 SYNCS.ARRIVE.TRANS64.RED.A0TR RZ, [UR7+0x38], R23 ;  /* 0x00003817ffffc9a7 */ /* 0x0005e20008300407 */
[----:B------:R-:W-:Y:S01]  /*4600*/  UPLOP3.LUT UP1, UPT, UPT, UPT, UPT, 0x80, 0x8 ;  /* 0x000000000008789c */ /* 0x000fe20003f2f070 */
[----:B------:R-:W-:Y:S01]  /*4610*/  SYNCS.ARRIVE.TRANS64.RED.A1T0 RZ, [UR13], RZ ;  /* 0x000000ffffff79a7 */ /* 0x000fe2000810040d */
[----:B------:R-:W-:Y:S09]  /*4620*/  @P3 BRA `(.L_x_74) ;  /* 0xfffffff000943947 */ /* 0x000ff2000383ffff */
[----:B------:R-:W-:-:S04]  /*4630*/  SHF.L.U32 R3, R31, 0x1f, RZ ;  /* 0x0000001f1f037819 */ /* 0x000fc800000006ff */
[----:B------:R-:W1:Y:S02]  /*4640*/  SYNCS.PHASECHK.TRANS64.TRYWAIT P0, [UR7+0x40], R3 ;  /* 0x00004003ff0075a7 */ /* 0x000e640008001107 */
[----:B-1----:R-:W-:Y:S05]  /*4650*/  @!P0 BRA `(.L_x_75) ;  /* 0x0000006c00cc8947 */ /* 0x002fea0003800000 */
.L_x_154:
[----:B------:R-:W3:Y:S02]  /*4660*/  SYNCS.PHASECHK.TRANS64.TRYWAIT P0, [UR7+0x48], R3 ;  /* 0x00004803ff0075a7 */ /* 0x000ee40008001107 */
[----:B---3--:R-:W-:Y:S05]  /*4670*/  @!P0 BRA `(.L_x_76) ;  /* 0x0000006c00dc8947 */ /* 0x008fea0003800000 */
.L_x_156:
[----:B------:R-:W3:Y:S02]  /*4680*/  SYNCS.PHASECHK.TRANS64.TRYWAIT P0, [UR7+0x50], R3 ;  /* 0x00005003ff0075a7 */ /* 0x000ee40008001107 */
[----:B---3--:R-:W-:Y:S05]  /*4690*/  @!P0 BRA `(.L_x_77) ;  /* 0x0000006c00ec8947 */ /* 0x008fea0003800000 */
.L_x_158:
[----:B-1----:R-:W-:-:S07]  /*46a0*/  MOV R0, UR7 ;  /* 0x0000000700007c02 */ /* 0x002fce0008000f00 */
.L_x_78:
[----:B-1----:R-:W-:-:S04]  /*46b0*/  SHF.L.U32 R3, R31, 0x1f, RZ ;  /* 0x0000001f1f037819 */ /* 0x002fc800000006ff */
[----:B------:R1:W3:Y:S03]  /*46c0*/  SYNCS.PHASECHK.TRANS64.TRYWAIT P0, [R0+URZ+0x58], R3 ;  /* 0x00005803000075a7 */ /* 0x0002e600080011ff */
[----:B---3--:R-:W-:Y:S05]  /*46d0*/  @!P0 NANOSLEEP.SYNCS 0x989680 ;  /* 0x009896800000895d */ /* 0x008fea0003900000 */
[----:B------:R-:W3:Y:S02]  /*46e0*/  @!P0 SYNCS.PHASECHK.TRANS64 P0, [R0+URZ+0x58], R3 ;  /* 0x00005803000085a7 */ /* 0x000ee400080010ff */
[----:B--23--:R-:W-:Y:S05]  /*46f0*/  @P0 EXIT ;  /* 0x000000000000094d */ /* 0x00cfea0003800000 */
[----:B------:R-:W-:Y:S05]  /*4700*/  BRA `(.L_x_78) ;  /* 0xfffffffc00e87947 */ /* 0x000fea000383ffff */
.L_x_63:
[----:B------:R-:W-:-:S06]  /*4710*/  UISETP.GE.AND UP1, UPT, UR8, 0x4, UPT ;  /* 0x000000040800788c */ /* 0x000fcc000bf26270 */
[----:B------:R-:W-:-:S13]  /*4720*/  PLOP3.LUT P0, PT, PT, PT, UP1, 0x80, 0x8 ;  /* 0x000000000008781c */ /* 0x000fda0003f0f018 */
[----:B------:R-:W-:Y:S05]  /*4730*/  @!P0 EXIT ;  /* 0x000000000000894d */ /* 0x000fea0003800000 */
[----:B------:R-:W-:Y:S01]  /*4740*/  BAR.SYNC.DEFER_BLOCKING 0x6, 0xa0 ;  /* 0x0182800000007b1d */ /* 0x000fe20000010000 */
[C---:B------:R-:W-:Y:S01]  /*4750*/  IMAD.SHL.U32 R3, R185.reuse, 0x40, RZ ;  /* 0x00000040b9037824 */ /* 0x040fe200078e00ff */
[C---:B------:R-:W-:Y:S01]  /*4760*/  LOP3.LUT R189, R185.reuse, 0x60, RZ, 0xc0, !PT ;  /* 0x00000060b9bd7812 */ /* 0x040fe200078ec0ff */
[C---:B------:R-:W-:Y:S01]  /*4770*/  IMAD.SHL.U32 R172, R185.reuse, 0x8, RZ ;  /* 0x00000008b9ac7824 */ /* 0x040fe200078e00ff */
[C---:B------:R-:W-:Y:S01]  /*4780*/  LOP3.LUT R187, R185.reuse, 0x2, RZ, 0xc0, !PT ;  /* 0x00000002b9bb7812 */ /* 0x040fe200078ec0ff */
[----:B------:R-:W-:Y:S01]  /*4790*/  IMAD.U32 R79, R185, 0x10000, RZ ;  /* 0x00010000b94f7824 */ /* 0x000fe200078e00ff */
[----:B------:R-:W-:Y:S02]  /*47a0*/  UMOV UR49, 0x400 ;  /* 0x0000040000317882 */ /* 0x000fe40000000000 */
[----:B------:R-:W1:Y:S01]  /*47b0*/  LDC R177, c[0x0][0x370] ;  /* 0x0000dc00ffb17b82 */ /* 0x000e620000000800 */
[----:B------:R-:W-:Y:S01]  /*47c0*/  ULEA UR49, UR37, UR49, 0x18 ;  /* 0x0000003125317291 */ /* 0x000fe2000f8ec0ff */
[----:B------:R-:W-:Y:S01]  /*47d0*/  LOP3.LUT R5, R3, 0x180, RZ, 0xc0, !PT ;  /* 0x0000018003057812 */ /* 0x000fe200078ec0ff */
[----:B------:R-:W-:Y:S01]  /*47e0*/  HFMA2 R191, -RZ, RZ, 0, 0 ;  /* 0x00000000ffbf7431 */ /* 0x000fe200000001ff */
[----:B------:R-:W-:Y:S01]  /*47f0*/  LOP3.LUT R79, R79, 0x600000, RZ, 0xc0, !PT ;  /* 0x006000004f4f7812 */ /* 0x000fe200078ec0ff */
[----:B------:R-:W-:Y:S01]  /*4800*/  UIADD3 UR4, UPT, UPT, UR49, 0x8200, URZ ;  /* 0x0000820031047890 */ /* 0x000fe2000fffe0ff */
[----:B------:R-:W-:Y:S01]  /*4810*/  LOP3.LUT R172, R5, 0x30, R172, 0xf8, !PT ;  /* 0x0000003005ac7812 */ /* 0x000fe200078ef8ac */
[----:B------:R-:W-:Y:S01]  /*4820*/  IMAD.MOV.U32 R76, RZ, RZ, RZ ;  /* 0x000000ffff4c7224 */ /* 0x000fe200078e00ff */
[----:B------:R-:W2:Y:S01]  /*4830*/  LDC R74, c[0x0][0xb0c] ;  /* 0x0002c300ff4a7b82 */ /* 0x000ea20000000800 */
[----:B------:R-:W-:-:S02]  /*4840*/  LOP3.LUT R185, R185, 0x4, RZ, 0xc0, !PT ;  /* 0x00000004b9b97812 */ /* 0x000fc400078ec0ff */
[----:B------:R-:W-:Y:S02]  /*4850*/  CS2R R182, SRZ ;  /* 0x0000000000b67805 */ /* 0x000fe4000001ff00 */
[----:B------:R-:W-:Y:S02]  /*4860*/  LOP3.LUT R172, R172, 0x1e40, R3, 0xf8, !PT ;  /* 0x00001e40acac7812 */ /* 0x000fe400078ef803 */
[----:B------:R-:W-:Y:S02]  /*4870*/  CS2R R180, SRZ ;  /* 0x0000000000b47805 */ /* 0x000fe4000001ff00 */
[----:B------:R-:W-:Y:S01]  /*4880*/  IADD3 R184, PT, PT, -R185, 0x2, RZ ;  /* 0x00000002b9b87810 */ /* 0x000fe20007ffe1ff */
[----:B------:R-:W-:Y:S01]  /*4890*/  IMAD.MOV R176, RZ, RZ, -R187 ;  /* 0x000000ffffb07224 */ /* 0x000fe200078e0abb */
[----:B------:R-:W-:Y:S01]  /*48a0*/  MOV R188, UR4 ;  /* 0x0000000400bc7c02 */ /* 0x000fe20008000f00 */
[----:B------:R-:W4:Y:S01]  /*48b0*/  LDC R174, c[0x0][0xb20] ;  /* 0x0002c800ffae7b82 */ /* 0x000f220000000800 */
[----:B------:R-:W3:Y:S01]  /*48c0*/  LDS R0, [UR49+0x100] ;  /* 0x00010031ff007984 */ /* 0x000ee20008000800 */
[----:B------:R-:W-:Y:S01]  /*48d0*/  VIADD R186, R172, UR49 ;  /* 0x00000031acba7c36 */ /* 0x000fe20008000000 */
[----:B------:R-:W1:Y:S01]  /*48e0*/  LDCU.64 UR52, c[0x0][0x348] ;  /* 0x00006900ff3477ac */ /* 0x000e620008000a00 */
[----:B------:R-:W-:-:S02]  /*48f0*/  IMAD.MOV R175, RZ, RZ, -R185 ;  /* 0x000000ffffaf7224 */ /* 0x000fc400078e0ab9 */
[----:B------:R-:W-:Y:S01]  /*4900*/  VIADD R186, R186, 0x200 ;  /* 0x00000200baba7836 */ /* 0x000fe20000000000 */
[----:B------:R-:W1:Y:S01]  /*4910*/  LDCU.64 UR38, c[0x0][0x888] ;  /* 0x00011100ff2677ac */ /* 0x000e620008000a00 */
[----:B------:R-:W1:Y:S01]  /*4920*/  LDC R73, c[0x0][0xb30] ;  /* 0x0002cc00ff497b82 */ /* 0x000e620000000800 */
[----:B------:R-:W1:Y:S01]  /*4930*/  LDCU.64 UR44, c[0x0][0x890] ;  /* 0x00011200ff2c77ac */ /* 0x000e620008000a00 */
[----:B------:R-:W-:-:S06]  /*4940*/  UIADD3 UR48, UPT, UPT, UR49, 0x200, URZ ;  /* 0x0000020031307890 */ /* 0x000fcc000fffe0ff */
[----:B------:R-:W1:Y:S08]  /*4950*/  LDC.64 R168, c[0x0][0xb10] ;  /* 0x0002c400ffa87b82 */ /* 0x000e700000000a00 */
[----:B------:R-:W1:Y:S08]  /*4960*/  LDC.64 R70, c[0x0][0xb18] ;  /* 0x0002c600ff467b82 */ /* 0x000e700000000a00 */
[----:B------:R-:W1:Y:S08]  /*4970*/  LDC.64 R68, c[0x0][0xb28] ;  /* 0x0002ca00ff447b82 */ /* 0x000e700000000a00 */
[----:B------:R-:W1:Y:S01]  /*4980*/  LDC.64 R166, c[0x0][0x8b0] ;  /* 0x00022c00ffa67b82 */ /* 0x000e620000000a00 */
[----:B---3--:R-:W-:-:S07]  /*4990*/  IMAD.IADD R79, R0, 0x1, R79 ;  /* 0x00000001004f7824 */ /* 0x008fce00078e024f */
[----:B------:R-:W3:Y:S08]  /*49a0*/  LDC.64 R164, c[0x0][0x8a8] ;  /* 0x00022a00ffa47b82 */ /* 0x000ef00000000a00 */
[----:B--2-4-:R-:W1:Y:S02]  /*49b0*/  LDC R178, c[0x0][0x374] ;  /* 0x0000dd00ffb27b82 */ /* 0x014e640000000800 */
.L_x_123:
[C---:B------:R-:W-:Y:S02]  /*49c0*/  LEA R0, R191.reuse, UR49, 0x3 ;  /* 0x00000031bf007c11 */ /* 0x040fe4000f8e18ff */
[----:B------:R-:W-:Y:S02]  /*49d0*/  SHF.L.U32 R3, R182, 0x1f, RZ ;  /* 0x0000001fb6037819 */ /* 0x000fe400000006ff */
[----:B------:R-:W-:Y:S02]  /*49e0*/  LEA R16, R191, UR49, 0x4 ;  /* 0x00000031bf107c11 */ /* 0x000fe4000f8e20ff */
[----:B------:R-:W2:Y:S02]  /*49f0*/  SYNCS.PHASECHK.TRANS64.TRYWAIT P0, [R0+URZ+0x70], R3 ;  /* 0x00007003000075a7 */ /* 0x000ea400080011ff */
[----:B-12---:R-:W-:Y:S05]  /*4a00*/  @!P0 BRA `(.L_x_79) ;  /* 0x0000006c00288947 */ /* 0x006fea0003800000 */
.L_x_159:
[----:B------:R-:W4:Y:S01]  /*4a10*/  LDC.64 R12, c[0x0][0xb10] ;  /* 0x0002c400ff0c7b82 */ /* 0x000f220000000a00 */
[----:B------:R-:W3:Y:S01]  /*4a20*/  LDS.128 R16, [R16+0xe0] ;  /* 0x0000e00010107984 */ /* 0x000ee20000000c00 */
[----:B-1----:R-:W-:Y:S01]  /*4a30*/  ISETP.NE.AND P1, PT, R73, 0x1, PT ;  /* 0x000000014900780c */ /* 0x002fe20003f25270 */
[----:B--2---:R-:W-:Y:S01]  /*4a40*/  VIADD R0, R0, 0x80 ;  /* 0x0000008000007836 */ /* 0x004fe20000000000 */
[----:B------:R-:W-:Y:S04]  /*4a50*/  ISETP.GE.AND P0, PT, R72, 0x1, PT ;  /* 0x000000014800780c */ /* 0x000fe80003f06270 */
[----:B------:R-:W1:Y:S01]  /*4a60*/  LDC.64 R10, c[0x0][0xb18] ;  /* 0x0002c600ff0a7b82 */ /* 0x000e620000000a00 */
[----:B------:R-:W-:Y:S01]  /*4a70*/  PRMT R0, RZ, 0x654, R0 ;  /* 0x00000654ff007816 */ /* 0x000fe20000000000 */
[----:B------:R-:W-:Y:S01]  /*4a80*/  @!PT LDS RZ, [RZ] ;  /* 0x00000000fffff984 */ /* 0x000fe20000000800 */
[----:B------:R-:W-:Y:S01]  /*4a90*/  @!PT LDS RZ, [RZ] ;  /* 0x00000000fffff984 */ /* 0x000fe20000000800 */
[----:B------:R-:W-:Y:S01]  /*4aa0*/  @!PT LDS RZ, [RZ] ;  /* 0x00000000fffff984 */ /* 0x000fe20000000800 */
[----:B------:R-:W-:Y:S01]  /*4ab0*/  @!PT LDS RZ, [RZ] ;  /* 0x00000000fffff984 */ /* 0x000fe20000000800 */
[----:B------:R2:W-:Y:S06]  /*4ac0*/  MEMBAR.ALL.CTA ;  /* 0x0000000000007992 */ /* 0x0005ec0000008000 */
[----:B--2---:R-:W2:Y:S01]  /*4ad0*/  FENCE.VIEW.ASYNC.S ;  /* 0x00000000000073c6 */ /* 0x004ea20000000000 */
[----:B------:R-:W1:Y:S08]  /*4ae0*/  @!P1 LDC R14, c[0x0][0xb20] ;  /* 0x0002c800ff0e9b82 */ /* 0x000e700000000800 */
[----:B------:R-:W1:Y:S01]  /*4af0*/  @!P1 LDC R9, c[0x0][0xb0c] ;  /* 0x0002c300ff099b82 */ /* 0x000e620000000800 */
[----:B--2---:R2:W-:Y:S01]  /*4b00*/  SYNCS.ARRIVE.TRANS64.RED.A1T0 RZ, [R0+URZ], RZ ;  /* 0x000000ff00ff79a7 */ /* 0x0045e200081004ff */
[----:B---3--:R-:W-:Y:S04]  /*4b10*/  LOP3.LUT P4, RZ, R18, 0x1, RZ, 0xc0, !PT ;  /* 0x0000000112ff7812 */ /* 0x008fe8000788c0ff */
[----:B------:R-:W-:Y:S09]  /*4b20*/  P2R R190, PR, RZ, 0x10 ;  /* 0x00000010ffbe7803 */ /* 0x000ff20000000000 */
[----:B------:R-:W-:Y:S02]  /*4b30*/  @P4 MOV R77, R16 ;  /* 0x00000010004d4202 */ /* 0x000fe40000000f00 */
[----:B------:R-:W-:Y:S01]  /*4b40*/  @P4 LOP3.LUT R75, R17, 0xffff, RZ, 0xc0, !PT ;  /* 0x0000ffff114b4812 */ /* 0x000fe200078ec0ff */
[----:B--2-4-:R-:W-:Y:S06]  /*4b50*/  @!P0 BRA `(.L_x_80) ;  /* 0x0000000000a48947 */ /* 0x014fec0003800000 */
[----:B------:R-:W-:Y:S01]  /*4b60*/  IMAD.HI.U32 R23, R178, R71, RZ ;  /* 0x00000047b2177227 */ /* 0x000fe200078e00ff */
[----:B------:R-:W-:Y:S02]  /*4b70*/  ISETP.NE.AND P0, PT, R70, 0x1, PT ;  /* 0x000000014600780c */ /* 0x000fe40003f05270 */
[----:B------:R-:W-:Y:S01]  /*4b80*/  ISETP.NE.AND P2, PT, R72, 0x1, PT ;  /* 0x000000014800780c */ /* 0x000fe20003f45270 */
[----:B------:R-:W-:Y:S01]  /*4b90*/  IMAD.HI.U32 R22, R177, R168, RZ ;  /* 0x000000a8b1167227 */ /* 0x000fe200078e00ff */
[----:B------:R-:W-:Y:S02]  /*4ba0*/  SHF.R.U32.HI R23, RZ, R174, R23 ;  /* 0x000000aeff177219 */ /* 0x000fe40000011617 */
[----:B------:R-:W-:Y:S01]  /*4bb0*/  ISETP.NE.AND P3, PT, R74, 0x1, PT ;  /* 0x000000014a00780c */ /* 0x000fe20003f65270 */
[----:B------:R-:W-:Y:S01]  /*4bc0*/  IMAD.HI.U32 R26, R77, R168, RZ ;  /* 0x000000a84d1a7227 */ /* 0x000fe200078e00ff */
[----:B------:R-:W-:Y:S02]  /*4bd0*/  SHF.R.U32.HI R22, RZ, R169, R22 ;  /* 0x000000a9ff167219 */ /* 0x000fe40000011616 */
[----:B------:R-:W-:Y:S01]  /*4be0*/  SEL R3, R178, R23, !P0 ;  /* 0x00000017b2037207 */ /* 0x000fe20004000000 */
[----:B------:R-:W-:Y:S01]  /*4bf0*/  IMAD.HI.U32 R23, R75, R71, RZ ;  /* 0x000000474b177227 */ /* 0x000fe200078e00ff */
[----:B------:R-:W-:Y:S02]  /*4c00*/  SEL R7, R177, R22, !P3 ;  /* 0x00000016b1077207 */ /* 0x000fe40005800000 */
[----:B------:R-:W-:Y:S01]  /*4c10*/  SHF.R.U32.HI R26, RZ, R169, R26 ;  /* 0x000000a9ff1a7219 */ /* 0x000fe2000001161a */
[-C--:B------:R-:W-:Y:S04]  /*4c20*/  IMAD.HI.U32 R22, R3, R68.reuse, RZ ;  /* 0x0000004403167227 */ /* 0x080fe800078e00ff */
[----:B------:R-:W-:Y:S01]  /*4c30*/  IMAD.HI.U32 R24, R7, R68, RZ ;  /* 0x0000004407187227 */ /* 0x000fe200078e00ff */
[-C--:B------:R-:W-:Y:S02]  /*4c40*/  @P2 SHF.R.U32.HI R3, RZ, R69.reuse, R22 ;  /* 0x00000045ff032219 */ /* 0x080fe40000011616 */
[----:B------:R-:W-:Y:S02]  /*4c50*/  SHF.R.U32.HI R22, RZ, R174, R23 ;  /* 0x000000aeff167219 */ /* 0x000fe40000011617 */
[----:B------:R-:W-:Y:S01]  /*4c60*/  @P2 SHF.R.U32.HI R7, RZ, R69, R24 ;  /* 0x00000045ff072219 */ /* 0x000fe20000011618 */
[C---:B------:R-:W-:Y:S01]  /*4c70*/  IMAD R2, R72.reuse, R3, RZ ;  /* 0x0000000348027224 */ /* 0x040fe200078e02ff */
[----:B------:R-:W-:Y:S02]  /*4c80*/  SEL R5, R75, R22, !P0 ;  /* 0x000000164b057207 */ /* 0x000fe40004000000 */
[----:B------:R-:W-:Y:S01]  /*4c90*/  SEL R3, R77, R26, !P3 ;  /* 0x0000001a4d037207 */ /* 0x000fe20005800000 */
[----:B------:R-:W-:Y:S01]  /*4ca0*/  IMAD R4, R72, R7, RZ ;  /* 0x0000000748047224 */ /* 0x000fe200078e02ff */
[C---:B------:R-:W-:Y:S01]  /*4cb0*/  ISETP.GE.AND P0, PT, R5.reuse, R2, PT ;  /* 0x000000020500720c */ /* 0x040fe20003f06270 */
[----:B------:R-:W-:Y:S03]  /*4cc0*/  IMAD.HI.U32 R6, R5, R68, RZ ;  /* 0x0000004405067227 */ /* 0x000fe600078e00ff */
[----:B------:R-:W-:Y:S01]  /*4cd0*/  ISETP.GE.OR P0, PT, R3, R4, P0 ;  /* 0x000000040300720c */ /* 0x000fe20000706670 */
[----:B------:R-:W-:Y:S01]  /*4ce0*/  IMAD.MOV R4, RZ, RZ, -R3 ;  /* 0x000000ffff047224 */ /* 0x000fe200078e0a03 */
[-C--:B------:R-:W-:Y:S03]  /*4cf0*/  SHF.R.U32.HI R6, RZ, R69.reuse, R6 ;  /* 0x00000045ff067219 */ /* 0x080fe60000011606 */
[----:B------:R-:W-:Y:S01]  /*4d00*/  IMAD R77, R74, R4, R77 ;  /* 0x000000044a4d7224 */ /* 0x000fe200078e024d */
[----:B------:R-:W-:Y:S05]  /*4d10*/  SEL R15, R5, R6, !P2 ;  /* 0x00000006050f7207 */ /* 0x000fea0005000000 */
[----:B------:R-:W-:Y:S02]  /*4d20*/  IMAD.MOV R6, RZ, RZ, -R15 ;  /* 0x000000ffff067224 */ /* 0x000fe400078e0a0f */
[C---:B------:R-:W-:Y:S04]  /*4d30*/  @!P0 IMAD.HI.U32 R2, R3.reuse, R68, RZ ;  /* 0x0000004403028227 */ /* 0x040fe800078e00ff */
[----:B------:R-:W-:Y:S01]  /*4d40*/  IMAD R6, R72, R6, R5 ;  /* 0x0000000648067224 */ /* 0x000fe200078e0205 */
[----:B------:R-:W-:Y:S04]  /*4d50*/  @!P0 SHF.R.U32.HI R2, RZ, R69, R2 ;  /* 0x00000045ff028219 */ /* 0x000fe80000011602 */
[----:B------:R-:W-:Y:S02]  /*4d60*/  @!P0 SEL R0, R3, R2, !P2 ;  /* 0x0000000203008207 */ /* 0x000fe40005000000 */
[----:B------:R-:W-:Y:S02]  /*4d70*/  IADD3 R2, PT, PT, -R5, RZ, RZ ;  /* 0x000000ff05027210 */ /* 0x000fe40007ffe1ff */
[----:B------:R-:W-:Y:S01]  /*4d80*/  @!P0 IADD3 R8, PT, PT, R15, -R0, RZ ;  /* 0x800000000f088210 */ /* 0x000fe20007ffe0ff */
[----:B------:R-:W-:Y:S02]  /*4d90*/  @!P0 IMAD R0, R7, R6, R0 ;  /* 0x0000000607008224 */ /* 0x000fe400078e0200 */
[----:B------:R-:W-:Y:S02]  /*4da0*/  IMAD R75, R70, R2, R75 ;  /* 0x00000002464b7224 */ /* 0x000fe400078e024b */
[----:B------:R-:W-:Y:S02]  /*4db0*/  @!P0 IMAD R5, R8, R72, R3 ;  /* 0x0000004808058224 */ /* 0x000fe400078e0203 */
[----:B------:R-:W-:Y:S04]  /*4dc0*/  @!P0 IMAD.MOV.U32 R3, RZ, RZ, R0 ;  /* 0x000000ffff038224 */ /* 0x000fe800078e0000 */
[----:B------:R-:W-:Y:S02]  /*4dd0*/  IMAD R77, R3, R74, R77 ;  /* 0x0000004a034d7224 */ /* 0x000fe400078e024d */
[----:B------:R-:W-:Y:S07]  /*4de0*/  IMAD R75, R5, R70, R75 ;  /* 0x00000046054b7224 */ /* 0x000fee00078e024b */
.L_x_80:
[----:B-1----:R-:W-:Y:S01]  /*4df0*/  @!P1 ISETP.NE.AND P0, PT, R10, 0x1, PT ;  /* 0x000000010a00980c */ /* 0x002fe20003f05270 */
[----:B------:R-:W-:Y:S01]  /*4e00*/  @!P1 IMAD.HI.U32 R0, R77, R12, RZ ;  /* 0x0000000c4d009227 */ /* 0x000fe200078e00ff */
[----:B------:R-:W-:Y:S01]  /*4e10*/  @!P1 ISETP.NE.AND P2, PT, R9, 0x1, PT ;  /* 0x000000010900980c */ /* 0x000fe20003f45270 */
[----:B------:R-:W-:Y:S01]  /*4e20*/  ULOP3.LUT UP0, URZ, UR48, 0x1b0, URZ, 0xc0, !UPT ;  /* 0x000001b030ff7892 */ /* 0x000fe2000f80c0ff */
[----:B------:R-:W-:Y:S01]  /*4e30*/  R2UR UR42, R21 ;  /* 0x00000000152a72ca */ /* 0x000fe200000e0000 */
[----:B------:R-:W-:Y:S01]  /*4e40*/  @!P1 IMAD.HI.U32 R3, R75, R11, RZ ;  /* 0x0000000b4b039227 */ /* 0x000fe200078e00ff */
[----:B------:R-:W-:Y:S02]  /*4e50*/  @!P1 SHF.R.U32.HI R0, RZ, R13, R0 ;  /* 0x0000000dff009219 */ /* 0x000fe40000011600 */
[----:B------:R-:W-:Y:S01]  /*4e60*/  R2UR UR41, R20 ;  /* 0x00000000142972ca */ /* 0x000fe200000e0000 */
[----:B------:R-:W-:Y:S01]  /*4e70*/  VIADD R191, R191, 0x1 ;  /* 0x00000001bfbf7836 */ /* 0x000fe20000000000 */
[----:B------:R-:W-:Y:S02]  /*4e80*/  @!P1 SHF.R.U32.HI R2, RZ, R14, R3 ;  /* 0x0000000eff029219 */ /* 0x000fe40000011603 */
[----:B------:R-:W-:Y:S02]  /*4e90*/  @!P1 SEL R3, R77, R0, !P2 ;  /* 0x000000004d039207 */ /* 0x000fe40005000000 */
[----:B------:R-:W-:Y:S02]  /*4ea0*/  @!P1 SEL R2, R75, R2, !P0 ;  /* 0x000000024b029207 */ /* 0x000fe40004000000 */
[----:B------:R-:W-:Y:S01]  /*4eb0*/  @P4 SHF.R.U32.HI R179, RZ, 0x10, R17 ;  /* 0x00000010ffb34819 */ /* 0x000fe20000011611 */
[----:B------:R-:W-:Y:S02]  /*4ec0*/  USHF.L.U32 UR42, UR42, 0x7, URZ ;  /* 0x000000072a2a7899 */ /* 0x000fe400080006ff */
[----:B------:R-:W-:Y:S02]  /*4ed0*/  @!P1 IMAD.IADD R0, R2, 0x1, -R3 ;  /* 0x0000000102009824 */ /* 0x000fe400078e0a03 */
[----:B------:R-:W-:Y:S01]  /*4ee0*/  @!P1 IMAD.IADD R2, R3, 0x1, -R2 ;  /* 0x0000000103029824 */ /* 0x000fe200078e0a02 */
[----:B------:R-:W-:Y:S01]  /*4ef0*/  USHF.L.U32 UR41, UR41, 0x8, URZ ;  /* 0x0000000829297899 */ /* 0x000fe200080006ff */
[----:B------:R-:W-:Y:S02]  /*4f00*/  @!P1 IMAD R77, R0, R9, R77 ;  /* 0x00000009004d9224 */ /* 0x000fe400078e024d */
[----:B------:R-:W-:Y:S01]  /*4f10*/  @!P1 IMAD R75, R2, R10, R75 ;  /* 0x0000000a024b9224 */ /* 0x000fe200078e024b */
[----:B------:R-:W-:Y:S08]  /*4f20*/  BRA.U !UP0, `(.L_x_81) ;  /* 0x0000000108407547 */ /* 0x000ff0000b800000 */
[----:B------:R-:W1:Y:S01]  /*4f30*/  LDCU.64 UR8, c[0x4][0x88] ;  /* 0x01001100ff0877ac */ /* 0x000e620008000a00 */
[----:B------:R-:W-:Y:S01]  /*4f40*/  MOV R3, 0x0 ;  /* 0x0000000000037802 */ /* 0x000fe20000000f00 */
[----:B------:R-:W-:Y:S02]  /*4f50*/  HFMA2 R12, -RZ, RZ, 0, 5.9604644775390625e-08 ;  /* 0x00000001ff0c7431 */ /* 0x000fe400000001ff */
[----:B------:R-:W-:Y:S02]  /*4f60*/  IMAD.MOV.U32 R8, RZ, RZ, 0x70 ;  /* 0x00000070ff087424 */ /* 0x000fe400078e00ff */
[----:B------:R-:W-:Y:S01]  /*4f70*/  IMAD.MOV.U32 R13, RZ, RZ, RZ ;  /* 0x000000ffff0d7224 */ /* 0x000fe200078e00ff */
[----:B------:R-:W2:Y:S01]  /*4f80*/  LDCU.64 UR6, c[0x4][0x90] ;  /* 0x01001200ff0677ac */ /* 0x000ea20008000a00 */
[----:B------:R-:W3:Y:S01]  /*4f90*/  LDC.64 R2, c[0x4][R3] ;  /* 0x0100000003027b82 */ /* 0x000ee20000000a00 */
[----:B------:R-:W4:Y:S01]  /*4fa0*/  LDCU.64 UR4, c[0x4][0x8] ;  /* 0x01000100ff0477ac */ /* 0x000f220008000a00 */
[----:B-1----:R-:W-:Y:S01]  /*4fb0*/  MOV R5, UR9 ;  /* 0x0000000900057c02 */ /* 0x002fe20008000f00 */
[----:B------:R-:W-:Y:S01]  /*4fc0*/  IMAD.U32 R4, RZ, RZ, UR8 ;  /* 0x00000008ff047e24 */ /* 0x000fe2000f8e00ff */
[----:B--2---:R-:W-:Y:S01]  /*4fd0*/  MOV R7, UR7 ;  /* 0x0000000700077c02 */ /* 0x004fe20008000f00 */
[----:B------:R-:W-:Y:S01]  /*4fe0*/  IMAD.U32 R6, RZ, RZ, UR6 ;  /* 0x00000006ff067e24 */ /* 0x000fe2000f8e00ff */
[----:B----4-:R-:W-:Y:S01]  /*4ff0*/  MOV R11, UR5 ;  /* 0x00000005000b7c02 */ /* 0x010fe20008000f00 */
[----:B------:R-:W-:Y:S02]  /*5000*/  IMAD.U32 R10, RZ, RZ, UR4 ;  /* 0x00000004ff0a7e24 */ /* 0x000fe4000f8e00ff */
[----:B------:R-:W-:Y:S07]  /*5010*/  LEPC R20, `(.L_x_81) ;  /* 0x000000001014794e */ /* 0x000fee0000000000 */
[----:B---3-5:R-:W-:Y:S05]  /*5020*/  CALL.ABS.NOINC R2 ;  /* 0x0000000002007343 */ /* 0x028fea0003c00000 */
.L_x_81:
[----:B------:R-:W-:Y:S01]  /*5030*/  LOP3.LUT P0, RZ, R188, 0x1b0, RZ, 0xc0, !PT ;  /* 0x000001b0bcff7812 */ /* 0x000fe2000780c0ff */
[----:B------:R-:W-:Y:S11]  /*5040*/  BSSY.RECONVERGENT B6, `(.L_x_82) ;  /* 0x0000013000067945 */ /* 0x000ff60003800200 */
[----:B------:R-:W-:Y:S01]  /*5050*/  @!UPT UIADD3 URZ, UPT, UPT, URZ, URZ, URZ ;  /* 0x000000fffffff290 */ /* 0x000fe2000fffe0ff */
[----:B------:R-:W-:Y:S05]  /*5060*/  @!P0 BRA `(.L_x_83) ;  /* 0x0000000000408947 */ /* 0x000fea0003800000 */
        /* <DEDUP_REMOVED lines=16> */
.L_x_83:
[----:B------:R-:W-:Y:S05]  /*5170*/  BSYNC.RECONVERGENT B6 ;  /* 0x0000000000067941 */ /* 0x000fea0003800200 */
.L_x_82:
[----:B------:R-:W-:Y:S01]  /*5180*/  ISETP.NE.U32.AND P4, PT, R166, RZ, PT ;  /* 0x000000ffa600720c */ /* 0x000fe20003f85070 */
[----:B------:R-:W-:Y:S01]  /*5190*/  UISETP.NE.AND UP2, UPT, UR50, URZ, UPT ;  /* 0x000000ff3200728c */ /* 0x000fe2000bf45270 */
[----:B------:R-:W-:Y:S01]  /*51a0*/  ISETP.NE.U32.AND P2, PT, RZ, UR38, PT ;  /* 0x00000026ff007c0c */ /* 0x000fe2000bf45070 */
[----:B------:R-:W-:Y:S01]  /*51b0*/  UISETP.NE.U32.AND UP1, UPT, UR44, URZ, UPT ;  /* 0x000000ff2c00728c */ /* 0x000fe2000bf25070 */
[----:B------:R-:W-:Y:S01]  /*51c0*/  ISETP.NE.AND.EX P4, PT, R167, RZ, PT, P4 ;  /* 0x000000ffa700720c */ /* 0x000fe20003f85340 */
[----:B------:R-:W-:Y:S01]  /*51d0*/  UPLOP3.LUT UP0, UPT, UPT, UPT, UPT, 0x40, 0x4 ;  /* 0x000000000004789c */ /* 0x000fe20003f0e870 */
[----:B------:R-:W-:Y:S01]  /*51e0*/  ISETP.NE.AND.EX P2, PT, RZ, UR39, PT, P2 ;  /* 0x00000027ff007c0c */ /* 0x000fe2000bf45320 */
[----:B------:R-:W-:Y:S01]  /*51f0*/  UISETP.NE.AND.EX UP1, UPT, UR45, URZ, UPT, UP1 ;  /* 0x000000ff2d00728c */ /* 0x000fe2000bf25310 */
[----:B------:R-:W-:Y:S04]  /*5200*/  PLOP3.LUT P1, PT, PT, PT, UP2, 0x80, 0x8 ;  /* 0x000000000008781c */ /* 0x000fe80003f2f028 */
[----:B------:R-:W-:Y:S06]  /*5210*/  @UP2 UPLOP3.LUT UP0, UPT, UPT, UPT, UP1, 0x80, 0x8 ;  /* 0x000000000008289c */ /* 0x000fec0003f0f010 */
[----:B------:R-:W-:Y:S01]  /*5220*/  PLOP3.LUT P0, PT, PT, PT, UP0, 0x80, 0x8 ;  /* 0x000000000008781c */ /* 0x000fe20003f0f008 */
[----:B------:R-:W-:Y:S01]  /*5230*/  @!UPT UIADD3 URZ, UPT, UPT, URZ, URZ, URZ ;  /* 0x000000fffffff290 */ /* 0x000fe2000fffe0ff */
[----:B------:R-:W-:Y:S11]  /*5240*/  BRA.U !UP1, `(.L_x_84) ;  /* 0x0000000109387547 */ /* 0x000ff6000b800000 */
[----:B------:R-:W-:Y:S01]  /*5250*/  UISETP.NE.U32.AND UP0, UPT, UR38, URZ, UPT ;  /* 0x000000ff2600728c */ /* 0x000fe2000bf05070 */
[----:B------:R-:W-:Y:S02]  /*5260*/  HFMA2 R0, -RZ, RZ, 0, 5.9604644775390625e-08 ;  /* 0x00000001ff007431 */ /* 0x000fe400000001ff */
[----:B------:R-:W-:Y:S01]  /*5270*/  IMAD.MOV.U32 R171, RZ, RZ, 0x1 ;  /* 0x00000001ffab7424 */ /* 0x000fe200078e00ff */
[----:B------:R-:W-:Y:S06]  /*5280*/  UISETP.NE.AND.EX UP0, UPT, UR39, URZ, UPT, UP0 ;  /* 0x000000ff2700728c */ /* 0x000fec000bf05300 */
[----:B------:R-:W-:Y:S05]  /*5290*/  PLOP3.LUT P3, PT, PT, PT, UP0, 0x80, 0x8 ;  /* 0x000000000008781c */ /* 0x000fea0003f6f008 */
[----:B------:R-:W1:Y:S01]  /*52a0*/  @UP0 LDCU.64 UR6, c[0x0][0x888] ;  /* 0x00011100ff0607ac */ /* 0x000e620008000a00 */
[----:B------:R-:W-:Y:S07]  /*52b0*/  @UP0 UIMAD UR4, UR36, UR44, URZ ;  /* 0x0000002c240402a4 */ /* 0x000fee000f8e02ff */
[----:B------:R-:W-:Y:S01]  /*52c0*/  @!P3 PRMT R171, R0, 0x7610, R171 ;  /* 0x0000761000abb816 */ /* 0x000fe200000000ab */
[----:B-1----:R-:W-:Y:S03]  /*52d0*/  @UP0 UIMAD.WIDE UR6, UR4, 0x4, UR6 ;  /* 0x00000004040608a5 */ /* 0x002fe6000f8e0206 */
[----:B------:R-:W1:Y:S03]  /*52e0*/  @!UP0 LDCU UR4, c[0x0][0x880] ;  /* 0x00011000ff0487ac */ /* 0x000e660008000800 */
[----:B------:R-:W-:Y:S01]  /*52f0*/  IMAD.U32 R2, RZ, RZ, UR6 ;  /* 0x00000006ff027e24 */ /* 0x000fe2000f8e00ff */
[----:B------:R-:W-:Y:S05]  /*5300*/  MOV R3, UR7 ;  /* 0x0000000700037c02 */ /* 0x000fea0008000f00 */
[----:B-----5:R2:W5:Y:S02]  /*5310*/  @P3 LDG.E R81, desc[UR46][R2.64] ;  /* 0x0000002e02513981 */ /* 0x020564000c1e1900 */
[----:B-12---:R-:W-:Y:S02]  /*5320*/  @!P3 IMAD.U32 R81, RZ, RZ, UR4 ;  /* 0x00000004ff51be24 */ /* 0x006fe4000f8e00ff */
.L_x_84:
[----:B------:R-:W-:Y:S05]  /*5330*/  @!P4 BRA `(.L_x_85) ;  /* 0x000000000020c947 */ /* 0x000fea0003800000 */
[----:B------:R-:W-:Y:S04]  /*5340*/  ISETP.NE.U32.AND P3, PT, R164, RZ, PT ;  /* 0x000000ffa400720c */ /* 0x000fe80003f65070 */
[----:B------:R-:W-:Y:S11]  /*5350*/  ISETP.NE.AND.EX P3, PT, R165, RZ, PT, P3 ;  /* 0x000000ffa500720c */ /* 0x000ff60003f65330 */
[----:B------:R-:W-:Y:S02]  /*5360*/  @!UPT UIADD3 URZ, UPT, UPT, URZ, URZ, URZ ;  /* 0x000000fffffff290 */ /* 0x000fe4000fffe0ff */
[----:B------:R-:W1:Y:S01]  /*5370*/  @P3 LDC.64 R2, c[0x0][0x8a8] ;  /* 0x00022a00ff023b82 */ /* 0x000e620000000a00 */
[----:B------:R-:W-:Y:S04]  /*5380*/  @P3 IMAD R0, R166, UR36, RZ ;  /* 0x00000024a6003c24 */ /* 0x000fe8000f8e02ff */
[----:B-1----:R-:W-:Y:S05]  /*5390*/  @P3 IMAD.WIDE R2, R0, 0x4, R2 ;  /* 0x0000000400023825 */ /* 0x002fea00078e0202 */
[----:B-----5:R1:W5:Y:S02]  /*53a0*/  @P3 LDG.E R78, desc[UR46][R2.64] ;  /* 0x0000002e024e3981 */ /* 0x020364000c1e1900 */
[----:B-1----:R-:W2:Y:S02]  /*53b0*/  @!P3 LDC R78, c[0x0][0x8a0] ;  /* 0x00022800ff4ebb82 */ /* 0x002ea40000000800 */
.L_x_85:
[----:B-----5:R-:W-:Y:S01]  /*53c0*/  FSETP.NEU.AND P4, PT, R81, RZ, PT ;  /* 0x000000ff5100720b */ /* 0x020fe20003f8d000 */
[----:B------:R-:W-:Y:S01]  /*53d0*/  BSSY B1, `(.L_x_86) ;  /* 0x0000047000017945 */ /* 0x000fe20003800000 */
[----:B------:R-:W-:Y:S01]  /*53e0*/  SEL R5, RZ, 0xffffffff, P2 ;  /* 0xffffffffff057807 */ /* 0x000fe20001000000 */
[----:B------:R-:W-:Y:S01]  /*53f0*/  IMAD.MOV.U32 R196, RZ, RZ, 0x1 ;  /* 0x00000001ffc47424 */ /* 0x000fe200078e00ff */
[----:B------:R-:W-:Y:S01]  /*5400*/  LOP3.LUT P3, RZ, R171, 0xff, RZ, 0xc0, !PT ;  /* 0x000000ffabff7812 */ /* 0x000fe2000786c0ff */
[C---:B------:R-:W-:Y:S01]  /*5410*/  IMAD R80, R76.reuse, 0x100, R79 ;  /* 0x000001004c507824 */ /* 0x040fe200078e024f */
[----:B------:R-:W-:Y:S02]  /*5420*/  @P1 SEL R0, RZ, 0xffffffff, P4 ;  /* 0xffffffffff001807 */ /* 0x000fe40002000000 */
[----:B------:R-:W-:Y:S02]  /*5430*/  CS2R R162, SRZ ;  /* 0x0000000000a27805 */ /* 0x000fe4000001ff00 */
[----:B------:R-:W-:Y:S02]  /*5440*/  LEA R3, R181, UR49, 0x3 ;  /* 0x00000031b5037c11 */ /* 0x000fe4000f8e18ff */
[----:B------:R-:W-:Y:S02]  /*5450*/  CS2R R160, SRZ ;  /* 0x0000000000a07805 */ /* 0x000fe4000001ff00 */
[----:B------:R-:W-:Y:S02]  /*5460*/  @P0 SEL R0, R5, R0, !P3 ;  /* 0x0000000005000207 */ /* 0x000fe40005800000 */
[----:B------:R-:W-:Y:S02]  /*5470*/  CS2R R158, SRZ ;  /* 0x00000000009e7805 */ /* 0x000fe4000001ff00 */
[----:B------:R-:W-:Y:S02]  /*5480*/  LEA R193, R76, UR49, 0x3 ;  /* 0x000000314cc17c11 */ /* 0x000fe4000f8e18ff */
[----:B------:R-:W-:Y:S02]  /*5490*/  CS2R R156, SRZ ;  /* 0x00000000009c7805 */ /* 0x000fe4000001ff00 */
[----:B------:R-:W-:Y:S02]  /*54a0*/  @P1 LOP3.LUT R0, R0, 0x1, RZ, 0xc0, !PT ;  /* 0x0000000100001812 */ /* 0x000fe400078ec0ff */
[----:B------:R-:W-:Y:S02]  /*54b0*/  CS2R R154, SRZ ;  /* 0x00000000009a7805 */ /* 0x000fe4000001ff00 */
[----:B------:R-:W-:Y:S02]  /*54c0*/  SHF.L.U32 R2, R183, 0x1f, RZ ;  /* 0x0000001fb7027819 */ /* 0x000fe400000006ff */
[----:B------:R-:W-:Y:S02]  /*54d0*/  CS2R R152, SRZ ;  /* 0x0000000000987805 */ /* 0x000fe4000001ff00 */
[----:B------:R-:W-:Y:S02]  /*54e0*/  ISETP.NE.U32.OR P6, PT, R0, 0x1, !P1 ;  /* 0x000000010000780c */ /* 0x000fe40004fc5470 */
[----:B------:R-:W-:Y:S02]  /*54f0*/  CS2R R150, SRZ ;  /* 0x0000000000967805 */ /* 0x000fe4000001ff00 */
[----:B------:R-:W-:Y:S02]  /*5500*/  PLOP3.LUT P2, PT, PT, PT, UP1, 0x80, 0x8 ;  /* 0x000000000008781c */ /* 0x000fe40003f4f018 */
[----:B------:R-:W-:Y:S02]  /*5510*/  CS2R R148, SRZ ;  /* 0x0000000000947805 */ /* 0x000fe4000001ff00 */
[----:B------:R-:W-:Y:S02]  /*5520*/  SEL R0, RZ, 0xffffffff, P4 ;  /* 0xffffffffff007807 */ /* 0x000fe40002000000 */
[----:B------:R-:W-:Y:S03]  /*5530*/  P2R R198, PR, RZ, 0x40 ;  /* 0x00000040ffc67803 */ /* 0x000fe60000000000 */
[----:B------:R-:W-:Y:S04]  /*5540*/  @P6 SHF.L.U32 R4, R180, 0x1f, RZ ;  /* 0x0000001fb4046819 */ /* 0x000fe800000006ff */
[----:B------:R-:W-:Y:S01]  /*5550*/  @P2 SEL R0, R5, R0, !P3 ;  /* 0x0000000005002207 */ /* 0x000fe20005800000 */
[----:B------:R-:W1:Y:S03]  /*5560*/  @P6 SYNCS.PHASECHK.TRANS64.TRYWAIT P1, [R3+URZ+0x20], R4 ;  /* 0x00002004030065a7 */ /* 0x000e6600080211ff */
[----:B------:R-:W-:Y:S04]  /*5570*/  LOP3.LUT R0, R0, 0x1, RZ, 0xc0, !PT ;  /* 0x0000000100007812 */ /* 0x000fe800078ec0ff */
[----:B------:R-:W-:Y:S04]  /*5580*/  ISETP.NE.U32.AND P5, PT, R0, 0x1, PT ;  /* 0x000000010000780c */ /* 0x000fe80003fa5070 */
[----:B------:R-:W-:Y:S01]  /*5590*/  P2R R197, PR, RZ, 0x20 ;  /* 0x00000020ffc57803 */ /* 0x000fe20000000000 */
[----:B------:R3:W4:Y:S01]  /*55a0*/  SYNCS.PHASECHK.TRANS64.TRYWAIT P0, [R193+URZ+0x90], R2 ;  /* 0x00009002c10075a7 */ /* 0x00072200080011ff */
[----:B-1----:R-:W-:Y:S01]  /*55b0*/  @P6 SEL R196, RZ, 0x1, !P1 ;  /* 0x00000001ffc46807 */ /* 0x002fe20004800000 */
[----:B---3--:R-:W-:Y:S06]  /*55c0*/  @!P6 BRA `(.L_x_87) ;  /* 0x00000000009ce947 */ /* 0x008fec0003800000 */
[----:B------:R-:W-:Y:S01]  /*55d0*/  @P5 IMAD R6, R181, 0x2000, R186 ;  /* 0x00002000b5065824 */ /* 0x000fe200078e02ba */
[----:B------:R-:W-:Y:S01]  /*55e0*/  ISETP.NE.AND P1, PT, R196, RZ, PT ;  /* 0x000000ffc400720c */ /* 0x000fe20003f25270 */
[----:B------:R-:W-:Y:S01]  /*55f0*/  BSSY B0, `(.L_x_88) ;  /* 0x0000010000007945 */ /* 0x000fe20003800000 */
[----:B------:R-:W-:Y:S01]  /*5600*/  CS2R R150, SRZ ;  /* 0x0000000000967805 */ /* 0x000fe2000001ff00 */
[--C-:B------:R-:W-:Y:S01]  /*5610*/  @P5 IMAD R7, R187, -0x10, R6.reuse ;  /* 0xfffffff0bb075824 */ /* 0x100fe200078e0206 */
[----:B------:R-:W-:Y:S01]  /*5620*/  CS2R R148, SRZ ;  /* 0x0000000000947805 */ /* 0x000fe2000001ff00 */
[----:B------:R-:W-:Y:S01]  /*5630*/  @P5 IMAD R5, R185, -0x10, R6 ;  /* 0xfffffff0b9055824 */ /* 0x000fe200078e0206 */
[----:B------:R-:W-:Y:S01]  /*5640*/  CS2R R158, SRZ ;  /* 0x00000000009e7805 */ /* 0x000fe2000001ff00 */
[----:B------:R-:W-:Y:S01]  /*5650*/  @P5 IMAD R4, R184, 0x10, R7 ;  /* 0x00000010b8045824 */ /* 0x000fe200078e0207 */
[----:B------:R-:W-:Y:S02]  /*5660*/  CS2R R156, SRZ ;  /* 0x00000000009c7805 */ /* 0x000fe4000001ff00 */
[----:B------:R-:W-:Y:S02]  /*5670*/  CS2R R154, SRZ ;  /* 0x00000000009a7805 */ /* 0x000fe4000001ff00 */
[----:B------:R-:W-:Y:S02]  /*5680*/  CS2R R152, SRZ ;  /* 0x0000000000987805 */ /* 0x000fe4000001ff00 */
[----:B------:R-:W-:Y:S02]  /*5690*/  CS2R R162, SRZ ;  /* 0x0000000000a27805 */ /* 0x000fe4000001ff00 */
[----:B------:R-:W-:Y:S01]  /*56a0*/  CS2R R160, SRZ ;  /* 0x0000000000a07805 */ /* 0x000fe2000001ff00 */
[----:B------:R-:W-:Y:S06]  /*56b0*/  @P1 BRA `(.L_x_89) ;  /* 0x00000000000c1947 */ /* 0x000fec0003800000 */
[----:B------:R-:W-:Y:S04]  /*56c0*/  SHF.L.U32 R0, R180, 0x1f, RZ ;  /* 0x0000001fb4007819 */ /* 0x000fe800000006ff */
[----:B------:R-:W1:Y:S02]  /*56d0*/  SYNCS.PHASECHK.TRANS64.TRYWAIT P1, [R3+URZ+0x20], R0 ;  /* 0x00002000030075a7 */ /* 0x000e6400080211ff */
[----:B-1----:R-:W-:Y:S05]  /*56e0*/  @!P1 BRA `(.L_x_90) ;  /* 0x0000006000049947 */ /* 0x002fea0003800000 */
.L_x_89:
[----:B------:R-:W-:Y:S05]  /*56f0*/  BSYNC B0 ;  /* 0x0000000000007941 */ /* 0x000fea0003800000 */
.L_x_88:
[----:B------:R-:W-:Y:S01]  /*5700*/  ISETP.NE.AND P1, PT, R197, RZ, PT ;  /* 0x000000ffc500720c */ /* 0x000fe20003f25270 */
[----:B-1----:R-:W-:Y:S02]  /*5710*/  VIADD R3, R3, 0x40 ;  /* 0x0000004003037836 */ /* 0x002fe40000000000 */
[----:B------:R-:W-:Y:S02]  /*5720*/  IMAD.U32 R0, RZ, RZ, UR37 ;  /* 0x00000025ff007e24 */ /* 0x000fe4000f8e00ff */
[----:B------:R-:W-:Y:S03]  /*5730*/  VIADD R181, R181, 0x1 ;  /* 0x00000001b5b57836 */ /* 0x000fe60000000000 */
[----:B------:R-:W-:Y:S05]  /*5740*/  PRMT R0, R0, 0x654, R3 ;  /* 0x0000065400007816 */ /* 0x000fea0000000003 */
[----:B------:R1:W3:Y:S04]  /*5750*/  @P1 LDS.128 R148, [R6] ;  /* 0x0000000006941984 */ /* 0x0002e80000000c00 */
[----:B------:R1:W1:Y:S04]  /*5760*/  @P1 LDS.128 R156, [R5+0x20] ;  /* 0x00002000059c1984 */ /* 0x0002680000000c00 */
[----:B------:R1:W1:Y:S04]  /*5770*/  @P1 LDS.128 R152, [R7+0x10] ;  /* 0x0000100007981984 */ /* 0x0002680000000c00 */
[----:B------:R1:W1:Y:S01]  /*5780*/  @P1 LDS.128 R160, [R4+0x10] ;  /* 0x0000100004a01984 */ /* 0x0002620000000c00 */
[C---:B------:R-:W-:Y:S01]  /*5790*/  ISETP.NE.AND P1, PT, R181.reuse, 0x4, PT ;  /* 0x00000004b500780c */ /* 0x040fe20003f25270 */
[----:B------:R-:W-:Y:S01]  /*57a0*/  @!PT LDS RZ, [RZ] ;  /* 0x00000000fffff984 */ /* 0x000fe20000000800 */
[----:B------:R-:W-:Y:S01]  /*57b0*/  @!PT LDS RZ, [RZ] ;  /* 0x00000000fffff984 */ /* 0x000fe20000000800 */
[----:B------:R-:W-:Y:S01]  /*57c0*/  @!PT LDS RZ, [RZ] ;  /* 0x00000000fffff984 */ /* 0x000fe20000000800 */
[----:B------:R-:W-:Y:S01]  /*57d0*/  @!PT LDS RZ, [RZ] ;  /* 0x00000000fffff984 */ /* 0x000fe20000000800 */
[----:B------:R5:W-:Y:S06]  /*57e0*/  MEMBAR.ALL.CTA ;  /* 0x0000000000007992 */ /* 0x000bec0000008000 */
[----:B-----5:R-:W5:Y:S01]  /*57f0*/  FENCE.VIEW.ASYNC.S ;  /* 0x00000000000073c6 */ /* 0x020f620000000000 */
[----:B------:R-:W-:Y:S02]  /*5800*/  SEL R3, RZ, 0x1, P1 ;  /* 0x00000001ff037807 */ /* 0x000fe40000800000 */
[----:B------:R-:W-:Y:S02]  /*5810*/  SEL R181, R181, RZ, P1 ;  /* 0x000000ffb5b57207 */ /* 0x000fe40000800000 */
[----:B------:R-:W-:Y:S01]  /*5820*/  LOP3.LUT R180, R180, R3, RZ, 0x3c, !PT ;  /* 0x00000003b4b47212 */ /* 0x000fe200078e3cff */
[----:B-----5:R1:W-:Y:S06]  /*5830*/  SYNCS.ARRIVE.TRANS64.RED.A1T0 RZ, [R0+URZ], RZ ;  /* 0x000000ff00ff79a7 */ /* 0x0203ec00081004ff */
.L_x_87:
[----:B------:R-:W-:Y:S05]  /*5840*/  BSYNC B1 ;  /* 0x0000000000017941 */ /* 0x000fea0003800000 */
.L_x_86:
[----:B-1----:R-:W-:Y:S04]  /*5850*/  SHF.R.U32.HI R0, RZ, 0x15, R80 ;  /* 0x00000015ff007819 */ /* 0x002fe80000011650 */
[----:B------:R-:W-:Y:S01]  /*5860*/  LOP3.LUT P1, RZ, R0, 0x3, R173, 0x48, !PT ;  /* 0x0000000300ff7812 */ /* 0x000fe200078248ad */
[----:B------:R-:W-:Y:S01]  /*5870*/  @!UPT UIADD3 URZ, UPT, UPT, URZ, URZ, URZ ;  /* 0x000000fffffff290 */ /* 0x000fe2000fffe0ff */
[----:B----4-:R-:W-:Y:S11]  /*5880*/  @P0 BRA `(.L_x_91) ;  /* 0x0000000000080947 */ /* 0x010ff60003800000 */
[----:B------:R-:W1:Y:S02]  /*5890*/  SYNCS.PHASECHK.TRANS64.TRYWAIT P0, [R193+URZ+0x90], R2 ;  /* 0x00009002c10075a7 */ /* 0x000e6400080011ff */
[----:B-1----:R-:W-:Y:S05]  /*58a0*/  @!P0 BRA `(.L_x_92) ;  /* 0x0000005c00a88947 */ /* 0x002fea0003800000 */
.L_x_91:
[----:B------:R-:W-:Y:S04]  /*58b0*/  BSSY.RECONVERGENT B6, `(.L_x_93) ;  /* 0x0000012000067945 */ /* 0x000fe80003800200 */
[----:B------:R-:W-:Y:S05]  /*58c0*/  @!P1 BRA `(.L_x_94) ;  /* 0x0000000000409947 */ /* 0x000fea0003800000 */
[----:B------:R-:W4:Y:S01]  /*58d0*/  LDCU.64 UR8, c[0x4][0x78] ;  /* 0x01000f00ff0877ac */ /* 0x000f220008000a00 */
[----:B------:R-:W-:Y:S01]  /*58e0*/  MOV R3, 0x0 ;  /* 0x0000000000037802 */ /* 0x000fe20000000f00 */
[----:B------:R-:W-:Y:S02]  /*58f0*/  HFMA2 R12, -RZ, RZ, 0, 5.9604644775390625e-08 ;  /* 0x00000001ff0c7431 */ /* 0x000fe400000001ff */
[----:B------:R-:W-:Y:S02]  /*5900*/  IMAD.MOV.U32 R8, RZ, RZ, 0x192 ;  /* 0x00000192ff087424 */ /* 0x000fe400078e00ff */
[----:B------:R-:W-:Y:S01]  /*5910*/  IMAD.MOV.U32 R13, RZ, RZ, RZ ;  /* 0x000000ffff0d7224 */ /* 0x000fe200078e00ff */
[----:B------:R-:W5:Y:S01]  /*5920*/  LDCU.64 UR6, c[0x4][0x80] ;  /* 0x01001000ff0677ac */ /* 0x000f620008000a00 */
[----:B-1----:R-:W1:Y:S01]  /*5930*/  LDC.64 R2, c[0x4][R3] ;  /* 0x0100000003027b82 */ /* 0x002e620000000a00 */
[----:B------:R-:W2:Y:S01]  /*5940*/  LDCU.64 UR4, c[0x4][0x18] ;  /* 0x01000300ff0477ac */ /* 0x000ea20008000a00 */
[----:B----4-:R-:W-:Y:S01]  /*5950*/  MOV R5, UR9 ;  /* 0x0000000900057c02 */ /* 0x010fe20008000f00 */
[----:B------:R-:W-:Y:S01]  /*5960*/  IMAD.U32 R4, RZ, RZ, UR8 ;  /* 0x00000008ff047e24 */ /* 0x000fe2000f8e00ff */
[----:B-----5:R-:W-:Y:S01]  /*5970*/  MOV R7, UR7 ;  /* 0x0000000700077c02 */ /* 0x020fe20008000f00 */
[----:B------:R-:W-:Y:S01]  /*5980*/  IMAD.U32 R6, RZ, RZ, UR6 ;  /* 0x00000006ff067e24 */ /* 0x000fe2000f8e00ff */
[----:B--2---:R-:W-:Y:S01]  /*5990*/  MOV R11, UR5 ;  /* 0x00000005000b7c02 */ /* 0x004fe20008000f00 */
[----:B------:R-:W-:Y:S02]  /*59a0*/  IMAD.U32 R10, RZ, RZ, UR4 ;  /* 0x00000004ff0a7e24 */ /* 0x000fe4000f8e00ff */
[----:B------:R-:W-:Y:S07]  /*59b0*/  LEPC R20, `(.L_x_94) ;  /* 0x000000001014794e */ /* 0x000fee0000000000 */
[----:B-1-3--:R-:W-:Y:S05]  /*59c0*/  CALL.ABS.NOINC R2 ;  /* 0x0000000002007343 */ /* 0x00afea0003c00000 */
.L_x_94:
[----:B------:R-:W-:Y:S05]  /*59d0*/  BSYNC.RECONVERGENT B6 ;  /* 0x0000000000067941 */ /* 0x000fea0003800200 */
.L_x_93:
[-C--:B---3--:R-:W-:Y:S01]  /*59e0*/  F2FP.F16.E4M3.UNPACK_B R83, R148.reuse ;  /* 0x00000094ff53723e */ /* 0x088fe200020006ff */
[----:B------:R-:W-:Y:S05]  /*59f0*/  WARPSYNC.ALL ;  /* 0x0000000000007948 */ /* 0x000fea0003800000 */
[----:B------:R-:W-:Y:S01]  /*5a00*/  R2UR UR4, R80 ;  /* 0x00000000500472ca */ /* 0x000fe200000e0000 */
[--C-:B------:R-:W-:Y:S01]  /*5a10*/  HADD2.F32 R82, -RZ, R83.reuse.H0_H0 ;  /* 0x20000053ff527230 */ /* 0x100fe20000004100 */
[----:B------:R-:W-:Y:S01]  /*5a20*/  F2FP.F16.E4M3.UNPACK_B R85, R148.H1 ;  /* 0x00000094ff55723e */ /* 0x000fe200030006ff */
[----:B------:R-:W-:Y:S01]  /*5a30*/  HADD2.F32 R83, -RZ, R83.H1_H1 ;  /* 0x30000053ff537230 */ /* 0x000fe20000004100 */
[-C--:B------:R-:W-:Y:S01]  /*5a40*/  F2FP.F16.E4M3.UNPACK_B R87, R149.reuse ;  /* 0x00000095ff57723e */ /* 0x080fe200020006ff */
[----:B------:R-:W-:Y:S01]  /*5a50*/  BSSY.RECONVERGENT B0, `(.L_x_95) ;  /* 0x000011d000007945 */ /* 0x000fe20003800200 */
[----:B------:R-:W-:Y:S01]  /*5a60*/  F2FP.F16.E4M3.UNPACK_B R89, R149.H1 ;  /* 0x00000095ff59723e */ /* 0x000fe200030006ff */
[----:B------:R-:W-:Y:S01]  /*5a70*/  HADD2.F32 R84, -RZ, R85.H0_H0 ;  /* 0x20000055ff547230 */ /* 0x000fe20000004100 */
[-C--:B------:R-:W-:Y:S01]  /*5a80*/  F2FP.F16.E4M3.UNPACK_B R91, R150.reuse ;  /* 0x00000096ff5b723e */ /* 0x080fe200020006ff */
[----:B------:R-:W-:Y:S01]  /*5a90*/  HADD2.F32 R88, -RZ, R87.H1_H1 ;  /* 0x30000057ff587230 */ /* 0x000fe20000004100 */
[----:B------:R-:W-:Y:S01]  /*5aa0*/  F2FP.F16.E4M3.UNPACK_B R93, R150.H1 ;  /* 0x00000096ff5d723e */ /* 0x000fe200030006ff */
[----:B------:R-:W-:Y:S01]  /*5ab0*/  HADD2.F32 R86, -RZ, R85.H1_H1 ;  /* 0x30000055ff567230 */ /* 0x000fe20000004100 */
[-C--:B------:R-:W-:Y:S01]  /*5ac0*/  F2FP.F16.E4M3.UNPACK_B R95, R151.reuse ;  /* 0x00000097ff5f723e */ /* 0x080fe200020006ff */
[----:B------:R-:W2:Y:S01]  /*5ad0*/  LDTM.x64 R4, tmem[UR4] ;  /* 0x00000004000479ee */ /* 0x000ea20008340000 */
[----:B------:R-:W-:Y:S01]  /*5ae0*/  F2FP.F16.E4M3.UNPACK_B R97, R151.H1 ;  /* 0x00000097ff61723e */ /* 0x000fe200030006ff */
[----:B------:R-:W-:Y:S01]  /*5af0*/  HADD2.F32 R85, -RZ, R87.H0_H0 ;  /* 0x20000057ff557230 */ /* 0x000fe20000004100 */
[-C--:B------:R-:W-:Y:S01]  /*5b00*/  F2FP.F16.E4M3.UNPACK_B R99, R152.reuse ;  /* 0x00000098ff63723e */ /* 0x080fe200020006ff */
[----:B------:R-:W-:Y:S01]  /*5b10*/  HADD2.F32 R87, -RZ, R89.H0_H0 ;  /* 0x20000059ff577230 */ /* 0x000fe20000004100 */
[----:B------:R-:W-:Y:S01]  /*5b20*/  F2FP.F16.E4M3.UNPACK_B R101, R152.H1 ;  /* 0x00000098ff65723e */ /* 0x000fe200030006ff */
[----:B------:R-:W-:Y:S01]  /*5b30*/  HADD2.F32 R92, -RZ, R91.H1_H1 ;  /* 0x3000005bff5c7230 */ /* 0x000fe20000004100 */
[----:B------:R-:W-:Y:S01]  /*5b40*/  SHF.L.U32 R199, R176, 0x4, RZ ;  /* 0x00000004b0c77819 */ /* 0x000fe200000006ff */
[----:B------:R-:W-:Y:S01]  /*5b50*/  HADD2.F32 R96, -RZ, R95.H1_H1 ;  /* 0x3000005fff607230 */ /* 0x000fe20000004100 */
[----:B------:R-:W-:Y:S01]  /*5b60*/  SHF.L.U32 R207, R175, 0x4, RZ ;  /* 0x00000004afcf7819 */ /* 0x000fe200000006ff */
[----:B------:R-:W-:Y:S01]  /*5b70*/  HADD2.F32 R100, -RZ, R99.H1_H1 ;  /* 0x30000063ff647230 */ /* 0x000fe20000004100 */
[----:B------:R-:W-:Y:S01]  /*5b80*/  IADD3 R192, PT, PT, R186, R199, RZ ;  /* 0x000000c7bac07210 */ /* 0x000fe20007ffe0ff */
[----:B------:R-:W-:Y:S01]  /*5b90*/  HADD2.F32 R90, -RZ, R89.H1_H1 ;  /* 0x30000059ff5a7230 */ /* 0x000fe20000004100 */
[----:B------:R-:W-:Y:S01]  /*5ba0*/  SHF.L.U32 R205, R184, 0x4, RZ ;  /* 0x00000004b8cd7819 */ /* 0x000fe200000006ff */
[----:B------:R-:W-:Y:S01]  /*5bb0*/  HADD2.F32 R89, -RZ, R91.H0_H0 ;  /* 0x2000005bff597230 */ /* 0x000fe20000004100 */
[-C--:B------:R-:W-:Y:S01]  /*5bc0*/  F2FP.F16.E4M3.UNPACK_B R103, R153.reuse ;  /* 0x00000099ff67723e */ /* 0x080fe200020006ff */
[--C-:B------:R-:W-:Y:S01]  /*5bd0*/  HADD2.F32 R91, -RZ, R93.reuse.H0_H0 ;  /* 0x2000005dff5b7230 */ /* 0x100fe20000004100 */
[----:B------:R-:W-:Y:S01]  /*5be0*/  IADD3 R194, PT, PT, R205, R192, RZ ;  /* 0x000000c0cdc27210 */ /* 0x000fe20007ffe0ff */
[----:B------:R-:W-:Y:S01]  /*5bf0*/  HADD2.F32 R94, -RZ, R93.H1_H1 ;  /* 0x3000005dff5e7230 */ /* 0x000fe20000004100 */
[----:B------:R-:W-:Y:S01]  /*5c00*/  F2FP.F16.E4M3.UNPACK_B R105, R153.H1 ;  /* 0x00000099ff69723e */ /* 0x000fe200030006ff */
[----:B------:R-:W-:Y:S01]  /*5c10*/  HADD2.F32 R93, -RZ, R95.H0_H0 ;  /* 0x2000005fff5d7230 */ /* 0x000fe20000004100 */
[-C--:B------:R-:W-:Y:S01]  /*5c20*/  F2FP.F16.E4M3.UNPACK_B R107, R154.reuse ;  /* 0x0000009aff6b723e */ /* 0x080fe200020006ff */
[----:B------:R-:W-:Y:S01]  /*5c30*/  HADD2.F32 R104, -RZ, R103.H1_H1 ;  /* 0x30000067ff687230 */ /* 0x000fe20000004100 */
[----:B------:R-:W-:Y:S01]  /*5c40*/  F2FP.F16.E4M3.UNPACK_B R109, R154.H1 ;  /* 0x0000009aff6d723e */ /* 0x000fe200030006ff */
[C---:B--2---:R-:W-:Y:S01]  /*5c50*/  FMUL R0, R78.reuse, R4 ;  /* 0x000000044e007220 */ /* 0x044fe20000400000 */
[C---:B-1----:R-:W-:Y:S01]  /*5c60*/  FMUL R2, R78.reuse, R5 ;  /* 0x000000054e027220 */ /* 0x042fe20000400000 */
[C---:B------:R-:W-:Y:S01]  /*5c70*/  FMUL R4, R78.reuse, R8 ;  /* 0x000000084e047220 */ /* 0x040fe20000400000 */
[C---:B------:R-:W-:Y:S01]  /*5c80*/  FMUL R5, R78.reuse, R9 ;  /* 0x000000094e057220 */ /* 0x040fe20000400000 */
[C---:B------:R-:W-:Y:S01]  /*5c90*/  FFMA R0, R81.reuse, R82, R0 ;  /* 0x0000005251007223 */ /* 0x040fe20000000000 */
[C---:B------:R-:W-:Y:S01]  /*5ca0*/  FFMA R2, R81.reuse, R83, R2 ;  /* 0x0000005351027223 */ /* 0x040fe20000000002 */
[C---:B------:R-:W-:Y:S01]  /*5cb0*/  FMUL R8, R78.reuse, R12 ;  /* 0x0000000c4e087220 */ /* 0x040fe20000400000 */
[C---:B------:R-:W-:Y:S01]  /*5cc0*/  FMUL R9, R78.reuse, R13 ;  /* 0x0000000d4e097220 */ /* 0x040fe20000400000 */
[C---:B------:R-:W-:Y:S01]  /*5cd0*/  FMUL R12, R78.reuse, R16 ;  /* 0x000000104e0c7220 */ /* 0x040fe20000400000 */
[C---:B------:R-:W-:Y:S01]  /*5ce0*/  FMUL R13, R78.reuse, R17 ;  /* 0x000000114e0d7220 */ /* 0x040fe20000400000 */
[C---:B------:R-:W-:Y:S01]  /*5cf0*/  FMUL R16, R78.reuse, R20 ;  /* 0x000000144e107220 */ /* 0x040fe20000400000 */
[C---:B------:R-:W-:Y:S01]  /*5d00*/  FMUL R17, R78.reuse, R21 ;  /* 0x000000154e117220 */ /* 0x040fe20000400000 */
[C---:B------:R-:W-:Y:S01]  /*5d10*/  FMUL R20, R78.reuse, R24 ;  /* 0x000000184e147220 */ /* 0x040fe20000400000 */
[C---:B------:R-:W-:Y:S01]  /*5d20*/  FMUL R21, R78.reuse, R25 ;  /* 0x000000194e157220 */ /* 0x040fe20000400000 */
[----:B------:R-:W-:Y:S02]  /*5d30*/  HADD2.F32 R108, -RZ, R107.H1_H1 ;  /* 0x3000006bff6c7230 */ /* 0x000fe40000004100 */
[C---:B------:R-:W-:Y:S01]  /*5d40*/  FMUL R24, R78.reuse, R28 ;  /* 0x0000001c4e187220 */ /* 0x040fe20000400000 */
[C---:B------:R-:W-:Y:S01]  /*5d50*/  FMUL R25, R78.reuse, R29 ;  /* 0x0000001d4e197220 */ /* 0x040fe20000400000 */
[C---:B------:R-:W-:Y:S01]  /*5d60*/  FMUL R28, R78.reuse, R32 ;  /* 0x000000204e1c7220 */ /* 0x040fe20000400000 */
[C---:B------:R-:W-:Y:S01]  /*5d70*/  FMUL R29, R78.reuse, R33 ;  /* 0x000000214e1d7220 */ /* 0x040fe20000400000 */
[C---:B------:R-:W-:Y:S01]  /*5d80*/  FMUL R32, R78.reuse, R36 ;  /* 0x000000244e207220 */ /* 0x040fe20000400000 */
[----:B------:R-:W-:Y:S01]  /*5d90*/  F2FP.F16.E4M3.UNPACK_B R111, R155 ;  /* 0x0000009bff6f723e */ /* 0x000fe200020006ff */
[C---:B------:R-:W-:Y:S01]  /*5da0*/  FMUL R33, R78.reuse, R37 ;  /* 0x000000254e217220 */ /* 0x040fe20000400000 */
[C---:B------:R-:W-:Y:S01]  /*5db0*/  FMUL R36, R78.reuse, R40 ;  /* 0x000000284e247220 */ /* 0x040fe20000400000 */
[----:B------:R-:W-:Y:S01]  /*5dc0*/  F2FP.F16.E4M3.UNPACK_B R113, R155.H1 ;  /* 0x0000009bff71723e */ /* 0x000fe200030006ff */
[C---:B------:R-:W-:Y:S01]  /*5dd0*/  FMUL R37, R78.reuse, R41 ;  /* 0x000000294e257220 */ /* 0x040fe20000400000 */
[----:B------:R-:W-:Y:S02]  /*5de0*/  HADD2.F32 R112, -RZ, R111.H1_H1 ;  /* 0x3000006fff707230 */ /* 0x000fe40000004100 */
        /* <DEDUP_REMOVED lines=26> */
[C---:B------:R-:W-:Y:S01]  /*5f90*/  FFMA R3, R81.reuse, R84, R3 ;  /* 0x0000005451037223 */ /* 0x040fe20000000003 */
[C---:B------:R-:W-:Y:S01]  /*5fa0*/  FFMA R7, R81.reuse, R86, R7 ;  /* 0x0000005651077223 */ /* 0x040fe20000000007 */
[----:B------:R-:W-:Y:S01]  /*5fb0*/  F2FP.F16.E4M3.UNPACK_B R131, R160 ;  /* 0x000000a0ff83723e */ /* 0x000fe200020006ff */
[C---:B------:R-:W-:Y:S01]  /*5fc0*/  FFMA R4, R81.reuse, R85, R4 ;  /* 0x0000005551047223 */ /* 0x040fe20000000004 */
[C---:B------:R-:W-:Y:S01]  /*5fd0*/  FFMA R5, R81.reuse, R88, R5 ;  /* 0x0000005851057223 */ /* 0x040fe20000000005 */
[----:B------:R-:W-:Y:S01]  /*5fe0*/  F2FP.F16.E4M3.UNPACK_B R133, R160.H1 ;  /* 0x000000a0ff85723e */ /* 0x000fe200030006ff */
[----:B------:R-:W-:Y:S01]  /*5ff0*/  FFMA R6, R81, R87, R6 ;  /* 0x0000005751067223 */ /* 0x000fe20000000006 */
[----:B------:R-:W-:Y:S01]  /*6000*/  F2FP.SATFINITE.E4M3.F32.PACK_AB_MERGE_C R195, R7, R3, RZ ;  /* 0x0000000307c3723e */ /* 0x000fe200048070ff */
[----:B------:R-:W-:Y:S02]  /*6010*/  HADD2.F32 R128, -RZ, R127.H1_H1 ;  /* 0x3000007fff807230 */ /* 0x000fe40000004100 */
[----:B------:R-:W-:Y:S01]  /*6020*/  FMUL R11, R78, R11 ;  /* 0x0000000b4e0b7220 */ /* 0x000fe20000400000 */
[----:B------:R-:W-:Y:S01]  /*6030*/  HADD2.F32 R132, -RZ, R131.H1_H1 ;  /* 0x30000083ff847230 */ /* 0x000fe20000004100 */
[----:B------:R-:W-:Y:S01]  /*6040*/  F2FP.SATFINITE.E4M3.F32.PACK_AB_MERGE_C R200, R2, R0, R195 ;  /* 0x0000000002c8723e */ /* 0x000fe200048070c3 */
[----:B------:R-:W-:Y:S01]  /*6050*/  FMUL R10, R78, R14 ;  /* 0x0000000e4e0a7220 */ /* 0x000fe20000400000 */
[----:B------:R-:W-:Y:S01]  /*6060*/  IADD3 R195, PT, PT, R186, R207, RZ ;  /* 0x000000cfbac37210 */ /* 0x000fe20007ffe0ff */
[C---:B------:R-:W-:Y:S01]  /*6070*/  FFMA R11, R81.reuse, R90, R11 ;  /* 0x0000005a510b7223 */ /* 0x040fe2000000000b */
[C---:B------:R-:W-:Y:S01]  /*6080*/  FFMA R8, R81.reuse, R89, R8 ;  /* 0x0000005951087223 */ /* 0x040fe20000000008 */
[C---:B------:R-:W-:Y:S01]  /*6090*/  FFMA R9, R81.reuse, R92, R9 ;  /* 0x0000005c51097223 */ /* 0x040fe20000000009 */
[--C-:B------:R-:W-:Y:S02]  /*60a0*/  HADD2.F32 R95, -RZ, R97.reuse.H0_H0 ;  /* 0x20000061ff5f7230 */ /* 0x100fe40000004100 */
[----:B------:R-:W-:Y:S01]  /*60b0*/  FFMA R10, R81, R91, R10 ;  /* 0x0000005b510a7223 */ /* 0x000fe2000000000a */
[----:B------:R-:W-:Y:S01]  /*60c0*/  F2FP.SATFINITE.E4M3.F32.PACK_AB_MERGE_C R201, R11, R6, RZ ;  /* 0x000000060bc9723e */ /* 0x000fe200048070ff */
[C---:B------:R-:W-:Y:S01]  /*60d0*/  FMUL R15, R78.reuse, R15 ;  /* 0x0000000f4e0f7220 */ /* 0x040fe20000400000 */
[----:B------:R-:W-:Y:S02]  /*60e0*/  HADD2.F32 R98, -RZ, R97.H1_H1 ;  /* 0x30000061ff627230 */ /* 0x000fe40000004100 */
[C---:B------:R-:W-:Y:S01]  /*60f0*/  FMUL R14, R78.reuse, R18 ;  /* 0x000000124e0e7220 */ /* 0x040fe20000400000 */
[----:B------:R-:W-:Y:S01]  /*6100*/  F2FP.SATFINITE.E4M3.F32.PACK_AB_MERGE_C R201, R5, R4, R201 ;  /* 0x0000000405c9723e */ /* 0x000fe200048070c9 */
[----:B------:R-:W-:Y:S02]  /*6110*/  HADD2.F32 R97, -RZ, R99.H0_H0 ;  /* 0x20000063ff617230 */ /* 0x000fe40000004100 */
[C---:B------:R-:W-:Y:S01]  /*6120*/  FFMA R15, R81.reuse, R94, R15 ;  /* 0x0000005e510f7223 */ /* 0x040fe2000000000f */
[C---:B------:R-:W-:Y:S01]  /*6130*/  FFMA R12, R81.reuse, R93, R12 ;  /* 0x0000005d510c7223 */ /* 0x040fe2000000000c */
[----:B------:R-:W-:Y:S01]  /*6140*/  FFMA R13, R81, R96, R13 ;  /* 0x00000060510d7223 */ /* 0x000fe2000000000d */
[----:B------:R-:W-:Y:S01]  /*6150*/  F2FP.F16.E4M3.UNPACK_B R135, R161 ;  /* 0x000000a1ff87723e */ /* 0x000fe200020006ff */
[--C-:B------:R-:W-:Y:S01]  /*6160*/  HADD2.F32 R99, -RZ, R101.reuse.H0_H0 ;  /* 0x20000065ff637230 */ /* 0x100fe20000004100 */
[----:B------:R-:W-:Y:S01]  /*6170*/  F2FP.SATFINITE.E4M3.F32.PACK_AB_MERGE_C R202, R15, R10, RZ ;  /* 0x0000000a0fca723e */ /* 0x000fe200048070ff */
[----:B------:R-:W-:Y:S01]  /*6180*/  FFMA R14, R81, R95, R14 ;  /* 0x0000005f510e7223 */ /* 0x000fe2000000000e */
[C---:B------:R-:W-:Y:S01]  /*6190*/  FMUL R19, R78.reuse, R19 ;  /* 0x000000134e137220 */ /* 0x040fe20000400000 */
[----:B------:R-:W-:Y:S01]  /*61a0*/  HADD2.F32 R102, -RZ, R101.H1_H1 ;  /* 0x30000065ff667230 */ /* 0x000fe20000004100 */
[----:B------:R-:W-:Y:S01]  /*61b0*/  F2FP.SATFINITE.E4M3.F32.PACK_AB_MERGE_C R202, R9, R8, R202 ;  /* 0x0000000809ca723e */ /* 0x000fe200048070ca */
[----:B------:R-:W-:Y:S02]  /*61c0*/  HADD2.F32 R101, -RZ, R103.H0_H0 ;  /* 0x20000067ff657230 */ /* 0x000fe40000004100 */
[C---:B------:R-:W-:Y:S01]  /*61d0*/  FFMA R19, R81.reuse, R98, R19 ;  /* 0x0000006251137223 */ /* 0x040fe20000000013 */
[C---:B------:R-:W-:Y:S01]  /*61e0*/  FFMA R16, R81.reuse, R97, R16 ;  /* 0x0000006151107223 */ /* 0x040fe20000000010 */
[----:B------:R-:W-:Y:S01]  /*61f0*/  FFMA R17, R81, R100, R17 ;  /* 0x0000006451117223 */ /* 0x000fe20000000011 */
[----:B------:R-:W-:Y:S02]  /*6200*/  HADD2.F32 R136, -RZ, R135.H1_H1 ;  /* 0x30000087ff887230 */ /* 0x000fe40000004100 */
[C---:B------:R-:W-:Y:S01]  /*6210*/  FMUL R18, R78.reuse, R22 ;  /* 0x000000164e127220 */ /* 0x040fe20000400000 */
[----:B------:R-:W-:Y:S01]  /*6220*/  F2FP.F16.E4M3.UNPACK_B R137, R161.H1 ;  /* 0x000000a1ff89723e */ /* 0x000fe200030006ff */
[C---:B------:R-:W-:Y:S01]  /*6230*/  FMUL R23, R78.reuse, R23 ;  /* 0x000000174e177220 */ /* 0x040fe20000400000 */
[--C-:B------:R-:W-:Y:S01]  /*6240*/  HADD2.F32 R103, -RZ, R105.reuse.H0_H0 ;  /* 0x20000069ff677230 */ /* 0x100fe20000004100 */
[----:B------:R-:W-:Y:S01]  /*6250*/  F2FP.SATFINITE.E4M3.F32.PACK_AB_MERGE_C R203, R19, R14, RZ ;  /* 0x0000000e13cb723e */ /* 0x000fe200048070ff */
[C---:B------:R-:W-:Y:S01]  /*6260*/  FFMA R18, R81.reuse, R99, R18 ;  /* 0x0000006351127223 */ /* 0x040fe20000000012 */
[C---:B------:R-:W-:Y:S01]  /*6270*/  FFMA R23, R81.reuse, R102, R23 ;  /* 0x0000006651177223 */ /* 0x040fe20000000017 */
[----:B------:R-:W-:Y:S01]  /*6280*/  FFMA R20, R81, R101, R20 ;  /* 0x0000006551147223 */ /* 0x000fe20000000014 */
[----:B------:R-:W-:Y:S01]  /*6290*/  F2FP.F16.E4M3.UNPACK_B R139, R162 ;  /* 0x000000a2ff8b723e */ /* 0x000fe200020006ff */
[----:B------:R-:W-:Y:S01]  /*62a0*/  HADD2.F32 R106, -RZ, R105.H1_H1 ;  /* 0x30000069ff6a7230 */ /* 0x000fe20000004100 */
[----:B------:R-:W-:Y:S01]  /*62b0*/  F2FP.SATFINITE.E4M3.F32.PACK_AB_MERGE_C R203, R13, R12, R203 ;  /* 0x0000000c0dcb723e */ /* 0x000fe200048070cb */
[----:B------:R-:W-:Y:S01]  /*62c0*/  FFMA R21, R81, R104, R21 ;  /* 0x0000006851157223 */ /* 0x000fe20000000015 */
[----:B------:R-:W-:Y:S01]  /*62d0*/  F2FP.SATFINITE.E4M3.F32.PACK_AB_MERGE_C R208, R23, R18, RZ ;  /* 0x0000001217d0723e */ /* 0x000fe200048070ff */
[----:B------:R-:W-:Y:S02]  /*62e0*/  HADD2.F32 R105, -RZ, R107.H0_H0 ;  /* 0x2000006bff697230 */ /* 0x000fe40000004100 */
[C---:B------:R-:W-:Y:S01]  /*62f0*/  FMUL R22, R78.reuse, R26 ;  /* 0x0000001a4e167220 */ /* 0x040fe20000400000 */
[----:B------:R1:W-:Y:S01]  /*6300*/  STS.128 [R172+UR49+0x8200], R200 ;  /* 0x008200c8ac007988 */ /* 0x0003e20008000c31 */
[----:B------:R-:W-:Y:S01]  /*6310*/  F2FP.SATFINITE.E4M3.F32.PACK_AB_MERGE_C R208, R17, R16, R208 ;  /* 0x0000001011d0723e */ /* 0x000fe200048070d0 */
[----:B------:R-:W-:Y:S02]  /*6320*/  HADD2.F32 R140, -RZ, R139.H1_H1 ;  /* 0x3000008bff8c7230 */ /* 0x000fe40000004100 */
[C---:B------:R-:W-:Y:S01]  /*6330*/  FFMA R22, R81.reuse, R103, R22 ;  /* 0x0000006751167223 */ /* 0x040fe20000000016 */
[C---:B------:R-:W-:Y:S01]  /*6340*/  FMUL R27, R78.reuse, R27 ;  /* 0x0000001b4e1b7220 */ /* 0x040fe20000400000 */
[--C-:B------:R-:W-:Y:S02]  /*6350*/  HADD2.F32 R107, -RZ, R109.reuse.H0_H0 ;  /* 0x2000006dff6b7230 */ /* 0x100fe40000004100 */
[C---:B------:R-:W-:Y:S01]  /*6360*/  FMUL R26, R78.reuse, R30 ;  /* 0x0000001e4e1a7220 */ /* 0x040fe20000400000 */
[----:B------:R-:W-:Y:S02]  /*6370*/  HADD2.F32 R110, -RZ, R109.H1_H1 ;  /* 0x3000006dff6e7230 */ /* 0x000fe40000004100 */
[C---:B------:R-:W-:Y:S01]  /*6380*/  FFMA R27, R81.reuse, R106, R27 ;  /* 0x0000006a511b7223 */ /* 0x040fe2000000001b */
[C---:B------:R-:W-:Y:S01]  /*6390*/  FFMA R24, R81.reuse, R105, R24 ;  /* 0x0000006951187223 */ /* 0x040fe20000000018 */
[----:B------:R-:W-:Y:S01]  /*63a0*/  FFMA R25, R81, R108, R25 ;  /* 0x0000006c51197223 */ /* 0x000fe20000000019 */
[----:B------:R-:W-:Y:S01]  /*63b0*/  F2FP.F16.E4M3.UNPACK_B R141, R162.H1 ;  /* 0x000000a2ff8d723e */ /* 0x000fe200030006ff */
[----:B------:R-:W-:Y:S01]  /*63c0*/  HADD2.F32 R109, -RZ, R111.H0_H0 ;  /* 0x2000006fff6d7230 */ /* 0x000fe20000004100 */
[----:B------:R-:W-:Y:S01]  /*63d0*/  F2FP.SATFINITE.E4M3.F32.PACK_AB_MERGE_C R209, R27, R22, RZ ;  /* 0x000000161bd1723e */ /* 0x000fe200048070ff */
[----:B------:R-:W-:Y:S01]  /*63e0*/  FFMA R26, R81, R107, R26 ;  /* 0x0000006b511a7223 */ /* 0x000fe2000000001a */
[C---:B------:R-:W-:Y:S01]  /*63f0*/  FMUL R31, R78.reuse, R31 ;  /* 0x0000001f4e1f7220 */ /* 0x040fe20000400000 */
[--C-:B------:R-:W-:Y:S01]  /*6400*/  HADD2.F32 R111, -RZ, R113.reuse.H0_H0 ;  /* 0x20000071ff6f7230 */ /* 0x100fe20000004100 */
[----:B------:R-:W-:Y:S01]  /*6410*/  F2FP.SATFINITE.E4M3.F32.PACK_AB_MERGE_C R209, R21, R20, R209 ;  /* 0x0000001415d1723e */ /* 0x000fe200048070d1 */
[----:B------:R-:W-:Y:S02]  /*6420*/  HADD2.F32 R114, -RZ, R113.H1_H1 ;  /* 0x30000071ff727230 */ /* 0x000fe40000004100 */
[C---:B------:R-:W-:Y:S01]  /*6430*/  FFMA R31, R81.reuse, R110, R31 ;  /* 0x0000006e511f7223 */ /* 0x040fe2000000001f */
[C---:B------:R-:W-:Y:S01]  /*6440*/  FFMA R28, R81.reuse, R109, R28 ;  /* 0x0000006d511c7223 */ /* 0x040fe2000000001c */
[----:B------:R-:W-:Y:S01]  /*6450*/  FFMA R29, R81, R112, R29 ;  /* 0x00000070511d7223 */ /* 0x000fe2000000001d */
[----:B------:R-:W-:Y:S02]  /*6460*/  HADD2.F32 R113, -RZ, R115.H0_H0 ;  /* 0x20000073ff717230 */ /* 0x000fe40000004100 */
[C---:B------:R-:W-:Y:S01]  /*6470*/  FMUL R30, R78.reuse, R34 ;  /* 0x000000224e1e7220 */ /* 0x040fe20000400000 */
[----:B------:R-:W-:Y:S01]  /*6480*/  F2FP.F16.E4M3.UNPACK_B R143, R163 ;  /* 0x000000a3ff8f723e */ /* 0x000fe200020006ff */
[C---:B------:R-:W-:Y:S01]  /*6490*/  FMUL R35, R78.reuse, R35 ;  /* 0x000000234e237220 */ /* 0x040fe20000400000 */
[----:B------:R-:W-:Y:S01]  /*64a0*/  HADD2.F32 R115, -RZ, R117.H0_H0 ;  /* 0x20000075ff737230 */ /* 0x000fe20000004100 */
[----:B------:R-:W-:Y:S01]  /*64b0*/  F2FP.SATFINITE.E4M3.F32.PACK_AB_MERGE_C R210, R31, R26, RZ ;  /* 0x0000001a1fd2723e */ /* 0x000fe200048070ff */
[C---:B------:R-:W-:Y:S01]  /*64c0*/  FFMA R30, R81.reuse, R111, R30 ;  /* 0x0000006f511e7223 */ /* 0x040fe2000000001e */
[C---:B------:R-:W-:Y:S01]  /*64d0*/  FFMA R35, R81.reuse, R114, R35 ;  /* 0x0000007251237223 */ /* 0x040fe20000000023 */
[C---:B------:R-:W-:Y:S01]  /*64e0*/  FFMA R32, R81.reuse, R113, R32 ;  /* 0x0000007151207223 */ /* 0x040fe20000000020 */
[----:B------:R-:W-:Y:S01]  /*64f0*/  F2FP.F16.E4M3.UNPACK_B R145, R163.H1 ;  /* 0x000000a3ff91723e */ /* 0x000fe200030006ff */
[----:B------:R-:W-:Y:S01]  /*6500*/  FFMA R33, R81, R116, R33 ;  /* 0x0000007451217223 */ /* 0x000fe20000000021 */
[----:B------:R-:W-:Y:S01]  /*6510*/  F2FP.SATFINITE.E4M3.F32.PACK_AB_MERGE_C R210, R25, R24, R210 ;  /* 0x0000001819d2723e */ /* 0x000fe200048070d2 */
[----:B------:R-:W-:Y:S01]  /*6520*/  HADD2.F32 R144, -RZ, R143.H1_H1 ;  /* 0x3000008fff907230 */ /* 0x000fe20000004100 */
[----:B------:R-:W-:Y:S01]  /*6530*/  F2FP.SATFINITE.E4M3.F32.PACK_AB_MERGE_C R211, R35, R30, RZ ;  /* 0x0000001e23d3723e */ /* 0x000fe200048070ff */
[----:B------:R-:W-:Y:S02]  /*6540*/  HADD2.F32 R118, -RZ, R117.H1_H1 ;  /* 0x30000075ff767230 */ /* 0x000fe40000004100 */
[C---:B------:R-:W-:Y:S01]  /*6550*/  FMUL R34, R78.reuse, R38 ;  /* 0x000000264e227220 */ /* 0x040fe20000400000 */
[----:B------:R-:W-:Y:S01]  /*6560*/  HADD2.F32 R117, -RZ, R119.H0_H0 ;  /* 0x20000077ff757230 */ /* 0x000fe20000004100 */
[----:B------:R-:W-:Y:S01]  /*6570*/  F2FP.SATFINITE.E4M3.F32.PACK_AB_MERGE_C R211, R29, R28, R211 ;  /* 0x0000001c1dd3723e */ /* 0x000fe200048070d3 */
[C---:B------:R-:W-:Y:S01]  /*6580*/  FMUL R39, R78.reuse, R39 ;  /* 0x000000274e277220 */ /* 0x040fe20000400000 */
[--C-:B------:R-:W-:Y:S02]  /*6590*/  HADD2.F32 R119, -RZ, R121.reuse.H0_H0 ;  /* 0x20000079ff777230 */ /* 0x100fe40000004100 */
[C---:B------:R-:W-:Y:S01]  /*65a0*/  FFMA R34, R81.reuse, R115, R34 ;  /* 0x0000007351227223 */ /* 0x040fe20000000022 */
[----:B------:R-:W-:Y:S01]  /*65b0*/  HADD2.F32 R122, -RZ, R121.H1_H1 ;  /* 0x30000079ff7a7230 */ /* 0x000fe20000004100 */
[----:B------:R1:W-:Y:S01]  /*65c0*/  STS.128 [R192+0x8010], R208 ;  /* 0x008010d0c0007388 */ /* 0x0003e20000000c00 */
[----:B------:R-:W-:Y:S02]  /*65d0*/  HADD2.F32 R121, -RZ, R123.H0_H0 ;  /* 0x2000007bff797230 */ /* 0x000fe40000004100 */
[C---:B------:R-:W-:Y:S01]  /*65e0*/  FFMA R39, R81.reuse, R118, R39 ;  /* 0x0000007651277223 */ /* 0x040fe20000000027 */
[C---:B------:R-:W-:Y:S01]  /*65f0*/  FFMA R36, R81.reuse, R117, R36 ;  /* 0x0000007551247223 */ /* 0x040fe20000000024 */
[----:B------:R-:W-:Y:S01]  /*6600*/  FFMA R37, R81, R120, R37 ;  /* 0x0000007851257223 */ /* 0x000fe20000000025 */
[C---:B------:R-:W-:Y:S01]  /*6610*/  FMUL R38, R78.reuse, R42 ;  /* 0x0000002a4e267220 */ /* 0x040fe20000400000 */
[----:B------:R-:W-:Y:S01]  /*6620*/  ISETP.NE.AND P0, PT, R189, RZ, PT ;  /* 0x000000ffbd00720c */ /* 0x000fe20003f05270 */
[C---:B------:R-:W-:Y:S01]  /*6630*/  FMUL R43, R78.reuse, R43 ;  /* 0x0000002b4e2b7220 */ /* 0x040fe20000400000 */
[--C-:B------:R-:W-:Y:S01]  /*6640*/  HADD2.F32 R123, -RZ, R125.reuse.H0_H0 ;  /* 0x2000007dff7b7230 */ /* 0x100fe20000004100 */
[----:B------:R-:W-:Y:S01]  /*6650*/  F2FP.SATFINITE.E4M3.F32.PACK_AB_MERGE_C R212, R39, R34, RZ ;  /* 0x0000002227d4723e */ /* 0x000fe200048070ff */
[C---:B------:R-:W-:Y:S01]  /*6660*/  FFMA R38, R81.reuse, R119, R38 ;  /* 0x0000007751267223 */ /* 0x040fe20000000026 */
[C---:B------:R-:W-:Y:S01]  /*6670*/  FFMA R43, R81.reuse, R122, R43 ;  /* 0x0000007a512b7223 */ /* 0x040fe2000000002b */
[----:B------:R-:W-:Y:S01]  /*6680*/  FFMA R40, R81, R121, R40 ;  /* 0x0000007951287223 */ /* 0x000fe20000000028 */
[----:B------:R-:W-:Y:S01]  /*6690*/  F2FP.SATFINITE.E4M3.F32.PACK_AB_MERGE_C R212, R33, R32, R212 ;  /* 0x0000002021d4723e */ /* 0x000fe200048070d4 */
[----:B------:R-:W-:Y:S01]  /*66a0*/  FFMA R41, R81, R124, R41 ;  /* 0x0000007c51297223 */ /* 0x000fe20000000029 */
[----:B------:R-:W-:Y:S01]  /*66b0*/  HADD2.F32 R126, -RZ, R125.H1_H1 ;  /* 0x3000007dff7e7230 */ /* 0x000fe20000004100 */
[----:B------:R-:W-:Y:S01]  /*66c0*/  F2FP.SATFINITE.E4M3.F32.PACK_AB_MERGE_C R213, R43, R38, RZ ;  /* 0x000000262bd5723e */ /* 0x000fe200048070ff */
[----:B------:R-:W-:Y:S02]  /*66d0*/  HADD2.F32 R125, -RZ, R127.H0_H0 ;  /* 0x2000007fff7d7230 */ /* 0x000fe40000004100 */
[C---:B------:R-:W-:Y:S01]  /*66e0*/  FMUL R42, R78.reuse, R46 ;  /* 0x0000002e4e2a7220 */ /* 0x040fe20000400000 */
[----:B------:R-:W-:Y:S01]  /*66f0*/  FMUL R47, R78, R47 ;  /* 0x0000002f4e2f7220 */ /* 0x000fe20000400000 */
[--C-:B------:R-:W-:Y:S01]  /*6700*/  HADD2.F32 R127, -RZ, R129.reuse.H0_H0 ;  /* 0x20000081ff7f7230 */ /* 0x100fe20000004100 */
[----:B------:R-:W-:Y:S01]  /*6710*/  F2FP.SATFINITE.E4M3.F32.PACK_AB_MERGE_C R213, R37, R36, R213 ;  /* 0x0000002425d5723e */ /* 0x000fe200048070d5 */
[C---:B------:R-:W-:Y:S01]  /*6720*/  FFMA R42, R81.reuse, R123, R42 ;  /* 0x0000007b512a7223 */ /* 0x040fe2000000002a */
[C---:B------:R-:W-:Y:S01]  /*6730*/  FFMA R47, R81.reuse, R126, R47 ;  /* 0x0000007e512f7223 */ /* 0x040fe2000000002f */
[C---:B------:R-:W-:Y:S01]  /*6740*/  FFMA R44, R81.reuse, R125, R44 ;  /* 0x0000007d512c7223 */ /* 0x040fe2000000002c */
[----:B------:R-:W-:Y:S01]  /*6750*/  ISETP.NE.AND P6, PT, R198, RZ, PT ;  /* 0x000000ffc600720c */ /* 0x000fe20003fc5270 */
[----:B------:R-:W-:Y:S01]  /*6760*/  FFMA R45, R81, R128, R45 ;  /* 0x00000080512d7223 */ /* 0x000fe2000000002d */
[----:B------:R-:W-:Y:S01]  /*6770*/  HADD2.F32 R130, -RZ, R129.H1_H1 ;  /* 0x30000081ff827230 */ /* 0x000fe20000004100 */
[----:B------:R-:W-:Y:S01]  /*6780*/  F2FP.SATFINITE.E4M3.F32.PACK_AB_MERGE_C R214, R47, R42, RZ ;  /* 0x0000002a2fd6723e */ /* 0x000fe200048070ff */
[----:B------:R-:W-:Y:S02]  /*6790*/  HADD2.F32 R129, -RZ, R131.H0_H0 ;  /* 0x20000083ff817230 */ /* 0x000fe40000004100 */
[C---:B------:R-:W-:Y:S01]  /*67a0*/  FMUL R46, R78.reuse, R50 ;  /* 0x000000324e2e7220 */ /* 0x040fe20000400000 */
[C---:B------:R-:W-:Y:S01]  /*67b0*/  FMUL R51, R78.reuse, R51 ;  /* 0x000000334e337220 */ /* 0x040fe20000400000 */
[--C-:B------:R-:W-:Y:S02]  /*67c0*/  HADD2.F32 R131, -RZ, R133.reuse.H0_H0 ;  /* 0x20000085ff837230 */ /* 0x100fe40000004100 */
[C---:B------:R-:W-:Y:S01]  /*67d0*/  FMUL R50, R78.reuse, R54 ;  /* 0x000000364e327220 */ /* 0x040fe20000400000 */
[C---:B------:R-:W-:Y:S01]  /*67e0*/  FFMA R46, R81.reuse, R127, R46 ;  /* 0x0000007f512e7223 */ /* 0x040fe2000000002e */
[----:B------:R-:W-:Y:S02]  /*67f0*/  HADD2.F32 R134, -RZ, R133.H1_H1 ;  /* 0x30000085ff867230 */ /* 0x000fe40000004100 */
[C---:B------:R-:W-:Y:S01]  /*6800*/  FFMA R51, R81.reuse, R130, R51 ;  /* 0x0000008251337223 */ /* 0x040fe20000000033 */
[----:B------:R-:W-:Y:S02]  /*6810*/  HADD2.F32 R133, -RZ, R135.H0_H0 ;  /* 0x20000087ff857230 */ /* 0x000fe40000004100 */
[C---:B------:R-:W-:Y:S01]  /*6820*/  FMUL R55, R78.reuse, R55 ;  /* 0x000000374e377220 */ /* 0x040fe20000400000 */
[C---:B------:R-:W-:Y:S01]  /*6830*/  FFMA R48, R81.reuse, R129, R48 ;  /* 0x0000008151307223 */ /* 0x040fe20000000030 */
[C---:B------:R-:W-:Y:S01]  /*6840*/  FFMA R49, R81.reuse, R132, R49 ;  /* 0x0000008451317223 */ /* 0x040fe20000000031 */
[--C-:B------:R-:W-:Y:S02]  /*6850*/  HADD2.F32 R135, -RZ, R137.reuse.H0_H0 ;  /* 0x20000089ff877230 */ /* 0x100fe40000004100 */
[C---:B------:R-:W-:Y:S01]  /*6860*/  FFMA R50, R81.reuse, R131, R50 ;  /* 0x0000008351327223 */ /* 0x040fe20000000032 */
[----:B------:R-:W-:Y:S02]  /*6870*/  HADD2.F32 R138, -RZ, R137.H1_H1 ;  /* 0x30000089ff8a7230 */ /* 0x000fe40000004100 */
[C---:B------:R-:W-:Y:S01]  /*6880*/  FMUL R54, R78.reuse, R58 ;  /* 0x0000003a4e367220 */ /* 0x040fe20000400000 */
[----:B------:R-:W-:Y:S02]  /*6890*/  HADD2.F32 R137, -RZ, R139.H0_H0 ;  /* 0x2000008bff897230 */ /* 0x000fe40000004100 */
[C---:B------:R-:W-:Y:S01]  /*68a0*/  FFMA R55, R81.reuse, R134, R55 ;  /* 0x0000008651377223 */ /* 0x040fe20000000037 */
        /* <DEDUP_REMOVED lines=16> */
[----:B------:R-:W-:Y:S01]  /*69b0*/  FFMA R63, R81, R142, R63 ;  /* 0x0000008e513f7223 */ /* 0x000fe2000000003f */
[----:B------:R-:W-:Y:S01]  /*69c0*/  FMUL R67, R78, R67 ;  /* 0x000000434e437220 */ /* 0x000fe20000400000 */
[----:B------:R-:W-:Y:S01]  /*69d0*/  F2FP.SATFINITE.E4M3.F32.PACK_AB_MERGE_C R215, R51, R46, RZ ;  /* 0x0000002e33d7723e */ /* 0x000fe200048070ff */
[C---:B------:R-:W-:Y:S01]  /*69e0*/  FFMA R60, R81.reuse, R141, R60 ;  /* 0x0000008d513c7223 */ /* 0x040fe2000000003c */
[C---:B------:R-:W-:Y:S01]  /*69f0*/  FFMA R61, R81.reuse, R144, R61 ;  /* 0x00000090513d7223 */ /* 0x040fe2000000003d */
[C---:B------:R-:W-:Y:S01]  /*6a00*/  FFMA R62, R81.reuse, R143, R62 ;  /* 0x0000008f513e7223 */ /* 0x040fe2000000003e */
[----:B------:R-:W-:Y:S01]  /*6a10*/  FFMA R67, R81, R146, R67 ;  /* 0x0000009251437223 */ /* 0x000fe20000000043 */
[----:B------:R-:W-:Y:S02]  /*6a20*/  F2FP.SATFINITE.E4M3.F32.PACK_AB_MERGE_C R214, R41, R40, R214 ;  /* 0x0000002829d6723e */ /* 0x000fe400048070d6 */
[----:B------:R-:W-:Y:S02]  /*6a30*/  F2FP.SATFINITE.E4M3.F32.PACK_AB_MERGE_C R215, R45, R44, R215 ;  /* 0x0000002c2dd7723e */ /* 0x000fe400048070d7 */
[----:B------:R-:W-:Y:S02]  /*6a40*/  F2FP.SATFINITE.E4M3.F32.PACK_AB_MERGE_C R216, R55, R50, RZ ;  /* 0x0000003237d8723e */ /* 0x000fe400048070ff */
[----:B------:R-:W-:Y:S01]  /*6a50*/  F2FP.SATFINITE.E4M3.F32.PACK_AB_MERGE_C R217, R59, R54, RZ ;  /* 0x000000363bd9723e */ /* 0x000fe200048070ff */
[----:B------:R1:W-:Y:S01]  /*6a60*/  STS.128 [R195+0x8020], R212 ;  /* 0x008020d4c3007388 */ /* 0x0003e20000000c00 */
[----:B------:R-:W-:Y:S02]  /*6a70*/  F2FP.SATFINITE.E4M3.F32.PACK_AB_MERGE_C R218, R63, R58, RZ ;  /* 0x0000003a3fda723e */ /* 0x000fe400048070ff */
[----:B------:R-:W-:Y:S02]  /*6a80*/  F2FP.SATFINITE.E4M3.F32.PACK_AB_MERGE_C R219, R67, R62, RZ ;  /* 0x0000003e43db723e */ /* 0x000fe400048070ff */
[----:B------:R-:W-:Y:S02]  /*6a90*/  F2FP.SATFINITE.E4M3.F32.PACK_AB_MERGE_C R216, R49, R48, R216 ;  /* 0x0000003031d8723e */ /* 0x000fe400048070d8 */
[----:B------:R-:W-:Y:S02]  /*6aa0*/  F2FP.SATFINITE.E4M3.F32.PACK_AB_MERGE_C R217, R53, R52, R217 ;  /* 0x0000003435d9723e */ /* 0x000fe400048070d9 */
[----:B------:R-:W-:Y:S02]  /*6ab0*/  F2FP.SATFINITE.E4M3.F32.PACK_AB_MERGE_C R218, R57, R56, R218 ;  /* 0x0000003839da723e */ /* 0x000fe400048070da */
[----:B------:R-:W-:Y:S02]  /*6ac0*/  F2FP.SATFINITE.E4M3.F32.PACK_AB_MERGE_C R219, R61, R60, R219 ;  /* 0x0000003c3ddb723e */ /* 0x000fe400048070db */
[----:B------:R-:W-:Y:S02]  /*6ad0*/  LEA R204, R181, UR49, 0x3 ;  /* 0x00000031b5cc7c11 */ /* 0x000fe4000f8e18ff */
[----:B------:R-:W-:Y:S01]  /*6ae0*/  @P6 SHF.L.U32 R221, R180, 0x1f, RZ ;  /* 0x0000001fb4dd6819 */ /* 0x000fe200000006ff */
[----:B------:R1:W-:Y:S01]  /*6af0*/  STS.128 [R194+0x8010], R216 ;  /* 0x008010d8c2007388 */ /* 0x0003e20000000c00 */
[----:B------:R-:W-:Y:S01]  /*6b00*/  @!PT LDS RZ, [RZ] ;  /* 0x00000000fffff984 */ /* 0x000fe20000000800 */
[----:B------:R-:W-:Y:S01]  /*6b10*/  @!PT LDS RZ, [RZ] ;  /* 0x00000000fffff984 */ /* 0x000fe20000000800 */
[----:B------:R-:W-:Y:S01]  /*6b20*/  @!PT LDS RZ, [RZ] ;  /* 0x00000000fffff984 */ /* 0x000fe20000000800 */
[----:B------:R-:W-:Y:S01]  /*6b30*/  @!PT LDS RZ, [RZ] ;  /* 0x00000000fffff984 */ /* 0x000fe20000000800 */
[----:B------:R2:W-:Y:S07]  /*6b40*/  MEMBAR.ALL.CTA ;  /* 0x0000000000007992 */ /* 0x0005ee0000008000 */
[----:B--2---:R-:W2:Y:S02]  /*6b50*/  FENCE.VIEW.ASYNC.S ;  /* 0x00000000000073c6 */ /* 0x004ea40000000000 */
[----:B--2---:R-:W-:Y:S06]  /*6b60*/  BAR.SYNC.DEFER_BLOCKING 0x1, 0x80 ;  /* 0x0042000000007b1d */ /* 0x004fec0000010000 */
[----:B------:R-:W-:Y:S05]  /*6b70*/  @P0 BRA `(.L_x_96) ;  /* 0x0000000000280947 */ /* 0x000fea0003800000 */
[----:B------:R-:W-:Y:S02]  /*6b80*/  UIADD3 UR4, UPT, UPT, UR49, 0x8200, URZ ;  /* 0x0000820031047890 */ /* 0x000fe4000fffe0ff */
[----:B------:R-:W-:Y:S01]  /*6b90*/  UIADD3 UR6, UP0, UPT, UR52, 0x680, URZ ;  /* 0x0000068034067890 */ /* 0x000fe2000ff1e0ff */
[----:B------:R-:W-:Y:S03]  /*6ba0*/  UMOV UR43, UR36 ;  /* 0x00000024002b7c82 */ /* 0x000fe60008000000 */
[----:B------:R-:W-:Y:S01]  /*6bb0*/  MOV R188, UR4 ;  /* 0x0000000400bc7c02 */ /* 0x000fe20008000f00 */
[----:B------:R-:W-:Y:S03]  /*6bc0*/  UIADD3.X UR7, UPT, UPT, URZ, UR53, URZ, UP0, !UPT ;  /* 0x00000035ff077290 */ /* 0x000fe600087fe4ff */
[----:B------:R-:W-:Y:S11]  /*6bd0*/  R2UR UR40, R188 ;  /* 0x00000000bc2872ca */ /* 0x000ff600000e0000 */
[----:B------:R-:W-:Y:S02]  /*6be0*/  @!UPT UIADD3 URZ, UPT, UPT, URZ, URZ, URZ ;  /* 0x000000fffffff290 */ /* 0x000fe4000fffe0ff */
[----:B------:R2:W-:Y:S01]  /*6bf0*/  UTMASTG.3D [UR40], [UR6] ;  /* 0x00000028060073b5 */ /* 0x0005e20008010000 */
[----:B------:R0:W-:Y:S01]  /*6c00*/  UTMACMDFLUSH ;  /* 0x00000000000079b7 */ /* 0x0001e20000000000 */
[----:B--2---:R-:W-:Y:S04]  /*6c10*/  DEPBAR.LE SB0, 0x1 ;  /* 0x000080400000791a */ /* 0x004fe80000000000 */
.L_x_96:
[----:B------:R-:W-:Y:S05]  /*6c20*/  BSYNC.RECONVERGENT B0 ;  /* 0x0000000000007941 */ /* 0x000fea0003800200 */
.L_x_95:
[----:B------:R-:W-:Y:S06]  /*6c30*/  BAR.SYNC.DEFER_BLOCKING 0x1, 0x80 ;  /* 0x0042000000007b1d */ /* 0x000fec0000010000 */
[----:B------:R-:W2:Y:S01]  /*6c40*/  @P6 SYNCS.PHASECHK.TRANS64.TRYWAIT P0, [R204+URZ+0x20], R221 ;  /* 0x000020ddcc0065a7 */ /* 0x000ea200080011ff */
[----:B------:R-:W-:Y:S01]  /*6c50*/  BSSY B1, `(.L_x_97) ;  /* 0x0000023000017945 */ /* 0x000fe20003800000 */
[----:B--2---:R-:W-:Y:S03]  /*6c60*/  @P6 SEL R196, RZ, 0x1, !P0 ;  /* 0x00000001ffc46807 */ /* 0x004fe60004000000 */
[----:B------:R-:W-:Y:S05]  /*6c70*/  @!P6 BRA `(.L_x_98) ;  /* 0x000000000080e947 */ /* 0x000fea0003800000 */
[----:B------:R-:W-:Y:S01]  /*6c80*/  ISETP.NE.AND P1, PT, R197, RZ, PT ;  /* 0x000000ffc500720c */ /* 0x000fe20003f25270 */
[----:B------:R-:W-:Y:S01]  /*6c90*/  BSSY B0, `(.L_x_99) ;  /* 0x000000a000007945 */ /* 0x000fe20003800000 */
[----:B------:R-:W-:Y:S11]  /*6ca0*/  ISETP.NE.AND P0, PT, R196, RZ, PT ;  /* 0x000000ffc400720c */ /* 0x000ff60003f05270 */
[----:B------:R-:W-:Y:S04]  /*6cb0*/  @P1 IMAD R0, R181, 0x2000, R186 ;  /* 0x00002000b5001824 */ /* 0x000fe800078e02ba */
[C---:B------:R-:W-:Y:S01]  /*6cc0*/  @P1 IMAD.IADD R6, R0.reuse, 0x1, R199 ;  /* 0x0000000100061824 */ /* 0x040fe200078e02c7 */
[----:B------:R-:W-:Y:S03]  /*6cd0*/  @P1 IADD3 R4, PT, PT, R0, R207, RZ ;  /* 0x000000cf00041210 */ /* 0x000fe60007ffe0ff */
[----:B------:R-:W-:Y:S01]  /*6ce0*/  @P1 IMAD.IADD R2, R205, 0x1, R6 ;  /* 0x00000001cd021824 */ /* 0x000fe200078e0206 */
[----:B------:R-:W-:Y:S06]  /*6cf0*/  @P0 BRA `(.L_x_100) ;  /* 0x00000000000c0947 */ /* 0x000fec0003800000 */
[----:B------:R-:W-:Y:S04]  /*6d00*/  SHF.L.U32 R3, R180, 0x1f, RZ ;  /* 0x0000001fb4037819 */ /* 0x000fe800000006ff */
[----:B------:R-:W2:Y:S02]  /*6d10*/  SYNCS.PHASECHK.TRANS64.TRYWAIT P0, [R204+URZ+0x20], R3 ;  /* 0x00002003cc0075a7 */ /* 0x000ea400080011ff */
[----:B--2---:R-:W-:Y:S05]  /*6d20*/  @!P0 BRA `(.L_x_101) ;  /* 0x00000048009c8947 */ /* 0x004fea0003800000 */
.L_x_100:
[----:B------:R-:W-:Y:S05]  /*6d30*/  BSYNC B0 ;  /* 0x0000000000007941 */ /* 0x000fea0003800000 */
.L_x_99:
[----:B------:R-:W-:Y:S01]  /*6d40*/  ISETP.NE.AND P0, PT, R197, RZ, PT ;  /* 0x000000ffc500720c */ /* 0x000fe20003f05270 */
[----:B--2---:R-:W-:Y:S02]  /*6d50*/  VIADD R204, R204, 0x40 ;  /* 0x00000040cccc7836 */ /* 0x004fe40000000000 */
[----:B------:R-:W-:Y:S02]  /*6d60*/  IMAD.U32 R3, RZ, RZ, UR37 ;  /* 0x00000025ff037e24 */ /* 0x000fe4000f8e00ff */
[----:B------:R-:W-:Y:S03]  /*6d70*/  VIADD R181, R181, 0x1 ;  /* 0x00000001b5b57836 */ /* 0x000fe60000000000 */
[----:B------:R-:W-:Y:S05]  /*6d80*/  PRMT R3, R3, 0x654, R204 ;  /* 0x0000065403037816 */ /* 0x000fea00000000cc */
[----:B------:R2:W3:Y:S04]  /*6d90*/  @P0 LDS.128 R148, [R0] ;  /* 0x0000000000940984 */ /* 0x0004e80000000c00 */
[----:B------:R2:W4:Y:S04]  /*6da0*/  @P0 LDS.128 R156, [R4+0x20] ;  /* 0x00002000049c0984 */ /* 0x0005280000000c00 */
        /* <DEDUP_REMOVED lines=9> */
[----:B------:R-:W-:Y:S01]  /*6e40*/  SEL R181, R181, RZ, P0 ;  /* 0x000000ffb5b57207 */ /* 0x000fe20000000000 */
[----:B-----5:R5:W-:Y:S02]  /*6e50*/  SYNCS.ARRIVE.TRANS64.RED.A1T0 RZ, [R3+URZ], RZ ;  /* 0x000000ff03ff79a7 */ /* 0x020be400081004ff */
[----:B-----5:R-:W-:Y:S04]  /*6e60*/  SEL R3, RZ, 0x1, P0 ;  /* 0x00000001ff037807 */ /* 0x020fe80000000000 */
[----:B--234-:R-:W-:Y:S02]  /*6e70*/  LOP3.LUT R180, R180, R3, RZ, 0x3c, !PT ;  /* 0x00000003b4b47212 */ /* 0x01cfe400078e3cff */
.L_x_98:
[----:B------:R-:W-:Y:S05]  /*6e80*/  BSYNC B1 ;  /* 0x0000000000017941 */ /* 0x000fea0003800000 */
.L_x_97:
[----:B------:R-:W-:Y:S01]  /*6e90*/  VIADD R0, R80, 0x40 ;  /* 0x0000004050007836 */ /* 0x000fe20000000000 */
[----:B------:R-:W-:Y:S04]  /*6ea0*/  BSSY.RECONVERGENT B6, `(.L_x_102) ;  /* 0x0000015000067945 */ /* 0x000fe80003800200 */
[----:B------:R-:W-:Y:S04]  /*6eb0*/  SHF.R.U32.HI R0, RZ, 0x15, R0 ;  /* 0x00000015ff007819 */ /* 0x000fe80000011600 */
[----:B------:R-:W-:Y:S11]  /*6ec0*/  LOP3.LUT P0, RZ, R0, 0x3, R173, 0x48, !PT ;  /* 0x0000000300ff7812 */ /* 0x000ff600078048ad */
[----:B------:R-:W-:Y:S02]  /*6ed0*/  @!UPT UIADD3 URZ, UPT, UPT, URZ, URZ, URZ ;  /* 0x000000fffffff290 */ /* 0x000fe4000fffe0ff */
[----:B------:R-:W-:Y:S05]  /*6ee0*/  @!P0 BRA `(.L_x_103) ;  /* 0x0000000000408947 */ /* 0x000fea0003800000 */
[----:B------:R-:W2:Y:S01]  /*6ef0*/  LDCU.64 UR8, c[0x4][0x78] ;  /* 0x01000f00ff0877ac */ /* 0x000ea20008000a00 */
[----:B------:R-:W-:Y:S01]  /*6f00*/  MOV R3, 0x0 ;  /* 0x0000000000037802 */ /* 0x000fe20000000f00 */
[----:B------:R-:W-:Y:S02]  /*6f10*/  HFMA2 R12, -RZ, RZ, 0, 5.9604644775390625e-08 ;  /* 0x00000001ff0c7431 */ /* 0x000fe400000001ff */
[----:B------:R-:W-:Y:S02]  /*6f20*/  IMAD.MOV.U32 R8, RZ, RZ, 0x192 ;  /* 0x00000192ff087424 */ /* 0x000fe400078e00ff */
[----:B------:R-:W-:Y:S01]  /*6f30*/  IMAD.MOV.U32 R13, RZ, RZ, RZ ;  /* 0x000000ffff0d7224 */ /* 0x000fe200078e00ff */
[----:B------:R-:W3:Y:S01]  /*6f40*/  LDCU.64 UR6, c[0x4][0x80] ;  /* 0x01001000ff0677ac */ /* 0x000ee20008000a00 */
[----:B------:R-:W4:Y:S01]  /*6f50*/  LDC.64 R2, c[0x4][R3] ;  /* 0x0100000003027b82 */ /* 0x000f220000000a00 */
[----:B------:R-:W5:Y:S01]  /*6f60*/  LDCU.64 UR4, c[0x4][0x18] ;  /* 0x01000300ff0477ac */ /* 0x000f620008000a00 */
[----:B--2---:R-:W-:Y:S01]  /*6f70*/  MOV R5, UR9 ;  /* 0x0000000900057c02 */ /* 0x004fe20008000f00 */
[----:B------:R-:W-:Y:S01]  /*6f80*/  IMAD.U32 R4, RZ, RZ, UR8 ;  /* 0x00000008ff047e24 */ /* 0x000fe2000f8e00ff */
[----:B---3--:R-:W-:Y:S01]  /*6f90*/  MOV R7, UR7 ;  /* 0x0000000700077c02 */ /* 0x008fe20008000f00 */
[----:B------:R-:W-:Y:S01]  /*6fa0*/  IMAD.U32 R6, RZ, RZ, UR6 ;  /* 0x00000006ff067e24 */ /* 0x000fe2000f8e00ff */
[----:B-----5:R-:W-:Y:S01]  /*6fb0*/  MOV R11, UR5 ;  /* 0x00000005000b7c02 */ /* 0x020fe20008000f00 */
[----:B------:R-:W-:Y:S02]  /*6fc0*/  IMAD.U32 R10, RZ, RZ, UR4 ;  /* 0x00000004ff0a7e24 */ /* 0x000fe4000f8e00ff */
[----:B------:R-:W-:Y:S07]  /*6fd0*/  LEPC R20, `(.L_x_103) ;  /* 0x000000001014794e */ /* 0x000fee0000000000 */
[----:B-1--4-:R-:W-:Y:S05]  /*6fe0*/  CALL.ABS.NOINC R2 ;  /* 0x0000000002007343 */ /* 0x012fea0003c00000 */
.L_x_103:
[----:B------:R-:W-:Y:S05]  /*6ff0*/  BSYNC.RECONVERGENT B6 ;  /* 0x0000000000067941 */ /* 0x000fea0003800200 */
.L_x_102:
[----:B------:R-:W-:Y:S01]  /*7000*/  F2FP.F16.E4M3.UNPACK_B R4, R149 ;  /* 0x00000095ff04723e */ /* 0x000fe200020006ff */
[----:B------:R-:W-:Y:S05]  /*7010*/  WARPSYNC.ALL ;  /* 0x0000000000007948 */ /* 0x000fea0003800000 */
[----:B------:R-:W-:Y:S01]  /*7020*/  R2UR UR4, R80 ;  /* 0x00000000500472ca */ /* 0x000fe200000e0000 */
[--C-:B------:R-:W-:Y:S01]  /*7030*/  HADD2.F32 R88, -RZ, R4.reuse.H0_H0 ;  /* 0x20000004ff587230 */ /* 0x100fe20000004100 */
[-C--:B------:R-:W-:Y:S01]  /*7040*/  F2FP.F16.E4M3.UNPACK_B R0, R148.reuse ;  /* 0x00000094ff00723e */ /* 0x080fe200020006ff */
[----:B------:R-:W-:Y:S01]  /*7050*/  HADD2.F32 R83, -RZ, R4.H1_H1 ;  /* 0x30000004ff537230 */ /* 0x000fe20000004100 */
[----:B------:R-:W-:Y:S01]  /*7060*/  F2FP.F16.E4M3.UNPACK_B R4, R151 ;  /* 0x00000097ff04723e */ /* 0x000fe200020006ff */
[----:B------:R-:W-:Y:S01]  /*7070*/  BSSY.RECONVERGENT B0, `(.L_x_104) ;  /* 0x0000116000007945 */ /* 0x000fe20003800200 */
[----:B------:R-:W-:Y:S01]  /*7080*/  F2FP.F16.E4M3.UNPACK_B R3, R148.H1 ;  /* 0x00000094ff03723e */ /* 0x000fe200030006ff */
[--C-:B------:R-:W-:Y:S01]  /*7090*/  HADD2.F32 R2, -RZ, R0.reuse.H0_H0 ;  /* 0x20000000ff027230 */ /* 0x100fe20000004100 */
[----:B-1----:R-:W-:Y:S01]  /*70a0*/  F2FP.F16.E4M3.UNPACK_B R135, R162 ;  /* 0x000000a2ff87723e */ /* 0x002fe200020006ff */
[----:B------:R-:W-:Y:S01]  /*70b0*/  HADD2.F32 R82, -RZ, R0.H1_H1 ;  /* 0x30000000ff527230 */ /* 0x000fe20000004100 */
[----:B------:R-:W-:Y:S01]  /*70c0*/  F2FP.F16.E4M3.UNPACK_B R0, R149.H1 ;  /* 0x00000095ff00723e */ /* 0x000fe200030006ff */
[--C-:B------:R-:W-:Y:S01]  /*70d0*/  HADD2.F32 R84, -RZ, R3.reuse.H0_H0 ;  /* 0x20000003ff547230 */ /* 0x100fe20000004100 */
[----:B------:R-:W-:Y:S01]  /*70e0*/  F2FP.F16.E4M3.UNPACK_B R125, R159.H1 ;  /* 0x0000009fff7d723e */ /* 0x000fe200030006ff */
[----:B------:R-:W-:Y:S01]  /*70f0*/  HADD2.F32 R86, -RZ, R3.H1_H1 ;  /* 0x30000003ff567230 */ /* 0x000fe20000004100 */
[-C--:B------:R-:W-:Y:S01]  /*7100*/  F2FP.F16.E4M3.UNPACK_B R3, R150.reuse ;  /* 0x00000096ff03723e */ /* 0x080fe200020006ff */
[--C-:B------:R-:W-:Y:S01]  /*7110*/  HADD2.F32 R90, -RZ, R0.reuse.H0_H0 ;  /* 0x20000000ff5a7230 */ /* 0x100fe20000004100 */
[----:B------:R-:W-:Y:S01]  /*7120*/  ISETP.NE.AND P0, PT, R189, RZ, PT ;  /* 0x000000ffbd00720c */ /* 0x000fe20003f05270 */
[----:B------:R-:W-:Y:S01]  /*7130*/  HADD2.F32 R85, -RZ, R0.H1_H1 ;  /* 0x30000000ff557230 */ /* 0x000fe20000004100 */
[----:B------:R-:W-:Y:S01]  /*7140*/  F2FP.F16.E4M3.UNPACK_B R0, R150.H1 ;  /* 0x00000096ff00723e */ /* 0x000fe200030006ff */
[--C-:B------:R-:W-:Y:S01]  /*7150*/  HADD2.F32 R92, -RZ, R3.reuse.H0_H0 ;  /* 0x20000003ff5c7230 */ /* 0x100fe20000004100 */
[----:B------:R-:W-:Y:S01]  /*7160*/  ISETP.NE.AND P6, PT, R198, RZ, PT ;  /* 0x000000ffc600720c */ /* 0x000fe20003fc5270 */
[----:B------:R-:W-:Y:S01]  /*7170*/  HADD2.F32 R87, -RZ, R3.H1_H1 ;  /* 0x30000003ff577230 */ /* 0x000fe20000004100 */
[----:B------:R-:W-:Y:S01]  /*7180*/  F2FP.F16.E4M3.UNPACK_B R3, R151.H1 ;  /* 0x00000097ff03723e */ /* 0x000fe200030006ff */
[--C-:B------:R-:W-:Y:S02]  /*7190*/  HADD2.F32 R94, -RZ, R0.reuse.H0_H0 ;  /* 0x20000000ff5e7230 */ /* 0x100fe40000004100 */
[----:B------:R-:W-:Y:S01]  /*71a0*/  HADD2.F32 R89, -RZ, R0.H1_H1 ;  /* 0x30000000ff597230 */ /* 0x000fe20000004100 */
[-C--:B------:R-:W-:Y:S01]  /*71b0*/  F2FP.F16.E4M3.UNPACK_B R0, R152.reuse ;  /* 0x00000098ff00723e */ /* 0x080fe200020006ff */
[--C-:B------:R-:W-:Y:S02]  /*71c0*/  HADD2.F32 R96, -RZ, R4.reuse.H0_H0 ;  /* 0x20000004ff607230 */ /* 0x100fe40000004100 */
[----:B------:R-:W-:Y:S01]  /*71d0*/  HADD2.F32 R91, -RZ, R4.H1_H1 ;  /* 0x30000004ff5b7230 */ /* 0x000fe20000004100 */
[-C--:B------:R-:W-:Y:S01]  /*71e0*/  F2FP.F16.E4M3.UNPACK_B R4, R153.reuse ;  /* 0x00000099ff04723e */ /* 0x080fe200020006ff */
[--C-:B------:R-:W-:Y:S02]  /*71f0*/  HADD2.F32 R100, -RZ, R0.reuse.H0_H0 ;  /* 0x20000000ff647230 */ /* 0x100fe40000004100 */
[----:B------:R-:W-:Y:S01]  /*7200*/  HADD2.F32 R95, -RZ, R0.H1_H1 ;  /* 0x30000000ff5f7230 */ /* 0x000fe20000004100 */
[----:B------:R-:W-:Y:S01]  /*7210*/  F2FP.F16.E4M3.UNPACK_B R0, R153.H1 ;  /* 0x00000099ff00723e */ /* 0x000fe200030006ff */
[--C-:B------:R-:W-:Y:S02]  /*7220*/  HADD2.F32 R98, -RZ, R3.reuse.H0_H0 ;  /* 0x20000003ff627230 */ /* 0x100fe40000004100 */
[----:B------:R-:W-:Y:S01]  /*7230*/  HADD2.F32 R93, -RZ, R3.H1_H1 ;  /* 0x30000003ff5d7230 */ /* 0x000fe20000004100 */
[----:B------:R-:W-:Y:S01]  /*7240*/  F2FP.F16.E4M3.UNPACK_B R3, R152.H1 ;  /* 0x00000098ff03723e */ /* 0x000fe200030006ff */
[--C-:B------:R-:W-:Y:S02]  /*7250*/  HADD2.F32 R106, -RZ, R0.reuse.H0_H0 ;  /* 0x20000000ff6a7230 */ /* 0x100fe40000004100 */
[----:B------:R-:W-:Y:S01]  /*7260*/  HADD2.F32 R101, -RZ, R0.H1_H1 ;  /* 0x30000000ff657230 */ /* 0x000fe20000004100 */
[-C--:B------:R-:W-:Y:S01]  /*7270*/  F2FP.F16.E4M3.UNPACK_B R0, R154.reuse.H1 ;  /* 0x0000009aff00723e */ /* 0x080fe200030006ff */
[--C-:B------:R-:W-:Y:S02]  /*7280*/  HADD2.F32 R104, -RZ, R4.reuse.H0_H0 ;  /* 0x20000004ff687230 */ /* 0x100fe40000004100 */
[----:B------:R-:W-:Y:S01]  /*7290*/  HADD2.F32 R99, -RZ, R4.H1_H1 ;  /* 0x30000004ff637230 */ /* 0x000fe20000004100 */
[----:B------:R-:W-:Y:S01]  /*72a0*/  F2FP.F16.E4M3.UNPACK_B R4, R155 ;  /* 0x0000009bff04723e */ /* 0x000fe200020006ff */
[--C-:B------:R-:W-:Y:S02]  /*72b0*/  HADD2.F32 R102, -RZ, R3.reuse.H0_H0 ;  /* 0x20000003ff667230 */ /* 0x100fe40000004100 */
[----:B------:R-:W-:Y:S01]  /*72c0*/  HADD2.F32 R97, -RZ, R3.H1_H1 ;  /* 0x30000003ff617230 */ /* 0x000fe20000004100 */
[----:B------:R-:W-:Y:S01]  /*72d0*/  F2FP.F16.E4M3.UNPACK_B R3, R154 ;  /* 0x0000009aff03723e */ /* 0x000fe200020006ff */
[--C-:B------:R-:W-:Y:S02]  /*72e0*/  HADD2.F32 R110, -RZ, R0.reuse.H0_H0 ;  /* 0x20000000ff6e7230 */ /* 0x100fe40000004100 */
[----:B------:R-:W-:Y:S01]  /*72f0*/  HADD2.F32 R105, -RZ, R0.H1_H1 ;  /* 0x30000000ff697230 */ /* 0x000fe20000004100 */
[-C--:B------:R-:W-:Y:S01]  /*7300*/  F2FP.F16.E4M3.UNPACK_B R0, R156.reuse ;  /* 0x0000009cff00723e */ /* 0x080fe200020006ff */
[--C-:B------:R-:W-:Y:S02]  /*7310*/  HADD2.F32 R112, -RZ, R4.reuse.H0_H0 ;  /* 0x20000004ff707230 */ /* 0x100fe40000004100 */
[----:B------:R-:W-:Y:S01]  /*7320*/  HADD2.F32 R107, -RZ, R4.H1_H1 ;  /* 0x30000004ff6b7230 */ /* 0x000fe20000004100 */
[----:B------:R-:W-:Y:S01]  /*7330*/  F2FP.F16.E4M3.UNPACK_B R4, R157 ;  /* 0x0000009dff04723e */ /* 0x000fe200020006ff */
[--C-:B------:R-:W-:Y:S02]  /*7340*/  HADD2.F32 R108, -RZ, R3.reuse.H0_H0 ;  /* 0x20000003ff6c7230 */ /* 0x100fe40000004100 */
[----:B------:R-:W-:Y:S01]  /*7350*/  HADD2.F32 R103, -RZ, R3.H1_H1 ;  /* 0x30000003ff677230 */ /* 0x000fe20000004100 */
[----:B------:R-:W-:Y:S01]  /*7360*/  F2FP.F16.E4M3.UNPACK_B R3, R155.H1 ;  /* 0x0000009bff03723e */ /* 0x000fe200030006ff */
[--C-:B------:R-:W-:Y:S02]  /*7370*/  HADD2.F32 R116, -RZ, R0.reuse.H0_H0 ;  /* 0x20000000ff747230 */ /* 0x100fe40000004100 */
[----:B------:R-:W-:Y:S01]  /*7380*/  HADD2.F32 R111, -RZ, R0.H1_H1 ;  /* 0x30000000ff6f7230 */ /* 0x000fe20000004100 */
[----:B------:R-:W-:Y:S01]  /*7390*/  F2FP.F16.E4M3.UNPACK_B R0, R156.H1 ;  /* 0x0000009cff00723e */ /* 0x000fe200030006ff */
[--C-:B------:R-:W-:Y:S02]  /*73a0*/  HADD2.F32 R120, -RZ, R4.reuse.H0_H0 ;  /* 0x20000004ff787230 */ /* 0x100fe40000004100 */
[----:B------:R-:W-:Y:S02]  /*73b0*/  HADD2.F32 R115, -RZ, R4.H1_H1 ;  /* 0x30000004ff737230 */ /* 0x000fe40000004100 */
[--C-:B------:R-:W-:Y:S01]  /*73c0*/  HADD2.F32 R114, -RZ, R3.reuse.H0_H0 ;  /* 0x20000003ff727230 */ /* 0x100fe20000004100 */
[----:B------:R-:W1:Y:S01]  /*73d0*/  LDTM.x64 R4, tmem[UR4+0x40] ;  /* 0x00004004000479ee */ /* 0x000e620008340000 */
[----:B------:R-:W-:Y:S01]  /*73e0*/  HADD2.F32 R109, -RZ, R3.H1_H1 ;  /* 0x30000003ff6d7230 */ /* 0x000fe20000004100 */
[----:B------:R-:W-:Y:S01]  /*73f0*/  F2FP.F16.E4M3.UNPACK_B R3, R157.H1 ;  /* 0x0000009dff03723e */ /* 0x000fe200030006ff */
        /* <DEDUP_REMOVED lines=14> */
[----:B------:R-:W-:Y:S01]  /*74e0*/  F2FP.F16.E4M3.UNPACK_B R0, R160.H1 ;  /* 0x000000a0ff00723e */ /* 0x000fe200030006ff */
[--C-:B------:R-:W-:Y:S02]  /*74f0*/  HADD2.F32 R132, -RZ, R3.reuse.H0_H0 ;  /* 0x20000003ff847230 */ /* 0x100fe40000004100 */
[C---:B-1----:R-:W-:Y:S01]  /*7500*/  FMUL R7, R78.reuse, R7 ;  /* 0x000000074e077220 */ /* 0x042fe20000400000 */
        /* <DEDUP_REMOVED lines=10> */
[C---:B------:R-:W-:Y:S01]  /*75b0*/  FMUL R0, R78.reuse, R4 ;  /* 0x000000044e007220 */ /* 0x040fe20000400000 */
[--C-:B------:R-:W-:Y:S01]  /*75c0*/  HADD2.F32 R140, -RZ, R135.reuse.H0_H0 ;  /* 0x20000087ff8c7230 */ /* 0x100fe20000004100 */
[----:B------:R-:W-:Y:S01]  /*75d0*/  F2FP.F16.E4M3.UNPACK_B R4, R163 ;  /* 0x000000a3ff04723e */ /* 0x000fe200020006ff */
[----:B------:R-:W-:Y:S02]  /*75e0*/  HADD2.F32 R135, -RZ, R135.H1_H1 ;  /* 0x30000087ff877230 */ /* 0x000fe40000004100 */
[C---:B------:R-:W-:Y:S01]  /*75f0*/  FFMA R0, R81.reuse, R2, R0 ;  /* 0x0000000251007223 */ /* 0x040fe20000000000 */
[C---:B------:R-:W-:Y:S01]  /*7600*/  FMUL R2, R78.reuse, R5 ;  /* 0x000000054e027220 */ /* 0x040fe20000400000 */
[--C-:B------:R-:W-:Y:S01]  /*7610*/  HADD2.F32 R142, -RZ, R3.reuse.H0_H0 ;  /* 0x20000003ff8e7230 */ /* 0x100fe20000004100 */
[----:B------:R-:W-:Y:S01]  /*7620*/  F2FP.F16.E4M3.UNPACK_B R5, R163.H1 ;  /* 0x000000a3ff05723e */ /* 0x000fe200030006ff */
[----:B------:R-:W-:Y:S02]  /*7630*/  HADD2.F32 R137, -RZ, R3.H1_H1 ;  /* 0x30000003ff897230 */ /* 0x000fe40000004100 */
[C---:B------:R-:W-:Y:S01]  /*7640*/  FFMA R2, R81.reuse, R82, R2 ;  /* 0x0000005251027223 */ /* 0x040fe20000000002 */
[--C-:B------:R-:W-:Y:S02]  /*7650*/  HADD2.F32 R82, -RZ, R4.reuse.H0_H0 ;  /* 0x20000004ff527230 */ /* 0x100fe40000004100 */
[C---:B------:R-:W-:Y:S01]  /*7660*/  FMUL R3, R78.reuse, R6 ;  /* 0x000000064e037220 */ /* 0x040fe20000400000 */
[----:B------:R-:W-:Y:S02]  /*7670*/  HADD2.F32 R139, -RZ, R4.H1_H1 ;  /* 0x30000004ff8b7230 */ /* 0x000fe40000004100 */
[C---:B------:R-:W-:Y:S01]  /*7680*/  FMUL R4, R78.reuse, R9 ;  /* 0x000000094e047220 */ /* 0x040fe20000400000 */
[--C-:B------:R-:W-:Y:S02]  /*7690*/  HADD2.F32 R141, -RZ, R5.reuse.H1_H1 ;  /* 0x30000005ff8d7230 */ /* 0x100fe40000004100 */
[C---:B------:R-:W-:Y:S01]  /*76a0*/  FFMA R3, R81.reuse, R84, R3 ;  /* 0x0000005451037223 */ /* 0x040fe20000000003 */
[----:B------:R-:W-:Y:S01]  /*76b0*/  FFMA R7, R81, R86, R7 ;  /* 0x0000005651077223 */ /* 0x000fe20000000007 */
[----:B------:R-:W-:Y:S02]  /*76c0*/  HADD2.F32 R84, -RZ, R5.H0_H0 ;  /* 0x20000005ff547230 */ /* 0x000fe40000004100 */
[C---:B------:R-:W-:Y:S01]  /*76d0*/  FMUL R5, R78.reuse, R10 ;  /* 0x0000000a4e057220 */ /* 0x040fe20000400000 */
[C---:B------:R-:W-:Y:S01]  /*76e0*/  FMUL R6, R78.reuse, R11 ;  /* 0x0000000b4e067220 */ /* 0x040fe20000400000 */
[C---:B------:R-:W-:Y:S01]  /*76f0*/  FMUL R11, R78.reuse, R16 ;  /* 0x000000104e0b7220 */ /* 0x040fe20000400000 */
[----:B------:R-:W-:Y:S01]  /*7700*/  F2FP.SATFINITE.E4M3.F32.PACK_AB_MERGE_C R143, R7, R3, RZ ;  /* 0x00000003078f723e */ /* 0x000fe200048070ff */
[C---:B------:R-:W-:Y:S01]  /*7710*/  FMUL R3, R78.reuse, R8 ;  /* 0x000000084e037220 */ /* 0x040fe20000400000 */
[C---:B------:R-:W-:Y:S01]  /*7720*/  FMUL R7, R78.reuse, R12 ;  /* 0x0000000c4e077220 */ /* 0x040fe20000400000 */
[C---:B------:R-:W-:Y:S01]  /*7730*/  FMUL R8, R78.reuse, R13 ;  /* 0x0000000d4e087220 */ /* 0x040fe20000400000 */
[C---:B------:R-:W-:Y:S01]  /*7740*/  FMUL R12, R78.reuse, R17 ;  /* 0x000000114e0c7220 */ /* 0x040fe20000400000 */
[C---:B------:R-:W-:Y:S01]  /*7750*/  FFMA R3, R81.reuse, R88, R3 ;  /* 0x0000005851037223 */ /* 0x040fe20000000003 */
[C---:B------:R-:W-:Y:S01]  /*7760*/  FFMA R4, R81.reuse, R83, R4 ;  /* 0x0000005351047223 */ /* 0x040fe20000000004 */
[C---:B------:R-:W-:Y:S01]  /*7770*/  FFMA R5, R81.reuse, R90, R5 ;  /* 0x0000005a51057223 */ /* 0x040fe20000000005 */
[C---:B------:R-:W-:Y:S01]  /*7780*/  FFMA R6, R81.reuse, R85, R6 ;  /* 0x0000005551067223 */ /* 0x040fe20000000006 */
[C---:B------:R-:W-:Y:S01]  /*7790*/  FFMA R7, R81.reuse, R92, R7 ;  /* 0x0000005c51077223 */ /* 0x040fe20000000007 */
[C---:B------:R-:W-:Y:S01]  /*77a0*/  FFMA R8, R81.reuse, R87, R8 ;  /* 0x0000005751087223 */ /* 0x040fe20000000008 */
[C---:B------:R-:W-:Y:S01]  /*77b0*/  FMUL R16, R78.reuse, R21 ;  /* 0x000000154e107220 */ /* 0x040fe20000400000 */
[----:B------:R-:W-:Y:S01]  /*77c0*/  FMUL R9, R78, R14 ;  /* 0x0000000e4e097220 */ /* 0x000fe20000400000 */
[----:B------:R-:W-:Y:S01]  /*77d0*/  F2FP.SATFINITE.E4M3.F32.PACK_AB_MERGE_C R5, R6, R5, RZ ;  /* 0x000000050605723e */ /* 0x000fe200048070ff */
[C---:B------:R-:W-:Y:S01]  /*77e0*/  FMUL R10, R78.reuse, R15 ;  /* 0x0000000f4e0a7220 */ /* 0x040fe20000400000 */
[C---:B------:R-:W-:Y:S01]  /*77f0*/  FMUL R15, R78.reuse, R20 ;  /* 0x000000144e0f7220 */ /* 0x040fe20000400000 */
[C---:B------:R-:W-:Y:S01]  /*7800*/  FFMA R9, R81.reuse, R94, R9 ;  /* 0x0000005e51097223 */ /* 0x040fe20000000009 */
[C---:B------:R-:W-:Y:S01]  /*7810*/  FMUL R20, R78.reuse, R25 ;  /* 0x000000194e147220 */ /* 0x040fe20000400000 */
[C---:B------:R-:W-:Y:S01]  /*7820*/  FFMA R10, R81.reuse, R89, R10 ;  /* 0x00000059510a7223 */ /* 0x040fe2000000000a */
[C---:B------:R-:W-:Y:S01]  /*7830*/  FFMA R11, R81.reuse, R96, R11 ;  /* 0x00000060510b7223 */ /* 0x040fe2000000000b */
[C---:B------:R-:W-:Y:S01]  /*7840*/  FFMA R12, R81.reuse, R91, R12 ;  /* 0x0000005b510c7223 */ /* 0x040fe2000000000c */
[C---:B------:R-:W-:Y:S01]  /*7850*/  FMUL R13, R78.reuse, R18 ;  /* 0x000000124e0d7220 */ /* 0x040fe20000400000 */
[----:B------:R-:W-:Y:S01]  /*7860*/  FMUL R14, R78, R19 ;  /* 0x000000134e0e7220 */ /* 0x000fe20000400000 */
[----:B------:R-:W-:Y:S01]  /*7870*/  F2FP.SATFINITE.E4M3.F32.PACK_AB_MERGE_C R9, R10, R9, RZ ;  /* 0x000000090a09723e */ /* 0x000fe200048070ff */
[C---:B------:R-:W-:Y:S01]  /*7880*/  FMUL R19, R78.reuse, R24 ;  /* 0x000000184e137220 */ /* 0x040fe20000400000 */
        /* <DEDUP_REMOVED lines=17> */
[----:B------:R-:W-:Y:S01]  /*79a0*/  FMUL R27, R78, R32 ;  /* 0x000000204e1b7220 */ /* 0x000fe20000400000 */
[C---:B------:R-:W-:Y:S01]  /*79b0*/  FFMA R21, R81.reuse, R106, R21 ;  /* 0x0000006a51157223 */ /* 0x040fe20000000015 */
[C---:B------:R-:W-:Y:S01]  /*79c0*/  FFMA R22, R81.reuse, R101, R22 ;  /* 0x0000006551167223 */ /* 0x040fe20000000016 */
[----:B------:R-:W-:Y:S01]  /*79d0*/  F2FP.SATFINITE.E4M3.F32.PACK_AB_MERGE_C R16, R16, R15, R17 ;  /* 0x0000000f1010723e */ /* 0x000fe20004807011 */
[C---:B------:R-:W-:Y:S01]  /*79e0*/  FFMA R23, R81.reuse, R108, R23 ;  /* 0x0000006c51177223 */ /* 0x040fe20000000017 */
[C---:B------:R-:W-:Y:S01]  /*79f0*/  FFMA R24, R81.reuse, R103, R24 ;  /* 0x0000006751187223 */ /* 0x040fe20000000018 */
[----:B------:R-:W-:Y:S01]  /*7a00*/  FMUL R32, R78, R37 ;  /* 0x000000254e207220 */ /* 0x000fe20000400000 */
[----:B------:R-:W-:Y:S01]  /*7a10*/  F2FP.SATFINITE.E4M3.F32.PACK_AB_MERGE_C R21, R22, R21, RZ ;  /* 0x000000151615723e */ /* 0x000fe200048070ff */
[C---:B------:R-:W-:Y:S01]  /*7a20*/  FMUL R25, R78.reuse, R30 ;  /* 0x0000001e4e197220 */ /* 0x040fe20000400000 */
[C---:B------:R-:W-:Y:S01]  /*7a30*/  FMUL R26, R78.reuse, R31 ;  /* 0x0000001f4e1a7220 */ /* 0x040fe20000400000 */
[----:B------:R-:W-:Y:S01]  /*7a40*/  FMUL R31, R78, R36 ;  /* 0x000000244e1f7220 */ /* 0x000fe20000400000 */
[----:B------:R-:W-:Y:S01]  /*7a50*/  F2FP.SATFINITE.E4M3.F32.PACK_AB_MERGE_C R17, R20, R19, R21 ;  /* 0x000000131411723e */ /* 0x000fe20004807015 */
        /* <DEDUP_REMOVED lines=8> */
[----:B------:R-:W-:Y:S01]  /*7ae0*/  FMUL R35, R78, R40 ;  /* 0x000000284e237220 */ /* 0x000fe20000400000 */
[C---:B------:R-:W-:Y:S01]  /*7af0*/  FFMA R29, R81.reuse, R114, R29 ;  /* 0x00000072511d7223 */ /* 0x040fe2000000001d */
[----:B------:R-:W-:Y:S01]  /*7b00*/  F2FP.SATFINITE.E4M3.F32.PACK_AB_MERGE_C R18, R24, R23, R18 ;  /* 0x000000171812723e */ /* 0x000fe20004807012 */
        /* <DEDUP_REMOVED lines=22> */
[C---:B------:R-:W-:Y:S01]  /*7c70*/  FMUL R41, R78.reuse, R46 ;  /* 0x0000002e4e297220 */ /* 0x040fe20000400000 */
[C---:B------:R-:W-:Y:S01]  /*7c80*/  FMUL R42, R78.reuse, R47 ;  /* 0x0000002f4e2a7220 */ /* 0x040fe20000400000 */
[C---:B------:R-:W-:Y:S01]  /*7c90*/  FFMA R40, R81.reuse, R119, R40 ;  /* 0x0000007751287223 */ /* 0x040fe20000000028 */
[--C-:B------:R-:W-:Y:S02]  /*7ca0*/  HADD2.F32 R130, -RZ, R125.reuse.H0_H0 ;  /* 0x2000007dff827230 */ /* 0x100fe40000004100 */
[C---:B------:R-:W-:Y:S01]  /*7cb0*/  FFMA R41, R81.reuse, R126, R41 ;  /* 0x0000007e51297223 */ /* 0x040fe20000000029 */
[----:B------:R-:W-:Y:S02]  /*7cc0*/  HADD2.F32 R125, -RZ, R125.H1_H1 ;  /* 0x3000007dff7d7230 */ /* 0x000fe40000004100 */
[C---:B------:R-:W-:Y:S01]  /*7cd0*/  FMUL R45, R78.reuse, R50 ;  /* 0x000000324e2d7220 */ /* 0x040fe20000400000 */
[C---:B------:R-:W-:Y:S01]  /*7ce0*/  FFMA R42, R81.reuse, R121, R42 ;  /* 0x00000079512a7223 */ /* 0x040fe2000000002a */
[C---:B------:R-:W-:Y:S01]  /*7cf0*/  FMUL R46, R78.reuse, R51 ;  /* 0x000000334e2e7220 */ /* 0x040fe20000400000 */
[C---:B------:R-:W-:Y:S01]  /*7d00*/  FFMA R43, R81.reuse, R128, R43 ;  /* 0x00000080512b7223 */ /* 0x040fe2000000002b */
[C---:B------:R-:W-:Y:S01]  /*7d10*/  FMUL R47, R78.reuse, R52 ;  /* 0x000000344e2f7220 */ /* 0x040fe20000400000 */
        /* <DEDUP_REMOVED lines=10> */
[C---:B------:R-:W-:Y:S01]  /*7dc0*/  FFMA R45, R81.reuse, R130, R45 ;  /* 0x00000082512d7223 */ /* 0x040fe2000000002d */
[C---:B------:R-:W-:Y:S01]  /*7dd0*/  FMUL R59, R78.reuse, R64 ;  /* 0x000000404e3b7220 */ /* 0x040fe20000400000 */
[C---:B------:R-:W-:Y:S01]  /*7de0*/  FMUL R60, R78.reuse, R65 ;  /* 0x000000414e3c7220 */ /* 0x040fe20000400000 */
[C---:B------:R-:W-:Y:S01]  /*7df0*/  FMUL R61, R78.reuse, R66 ;  /* 0x000000424e3d7220 */ /* 0x040fe20000400000 */
[----:B------:R-:W-:Y:S01]  /*7e00*/  FMUL R62, R78, R67 ;  /* 0x000000434e3e7220 */ /* 0x000fe20000400000 */
[C---:B------:R-:W-:Y:S01]  /*7e10*/  FFMA R46, R81.reuse, R125, R46 ;  /* 0x0000007d512e7223 */ /* 0x040fe2000000002e */
[----:B------:R-:W-:Y:S01]  /*7e20*/  F2FP.SATFINITE.E4M3.F32.PACK_AB_MERGE_C R64, R2, R0, R143 ;  /* 0x000000000240723e */ /* 0x000fe2000480708f */
[C---:B------:R-:W-:Y:S01]  /*7e30*/  FFMA R47, R81.reuse, R132, R47 ;  /* 0x00000084512f7223 */ /* 0x040fe2000000002f */
[----:B------:R-:W-:Y:S01]  /*7e40*/  F2FP.SATFINITE.E4M3.F32.PACK_AB_MERGE_C R65, R4, R3, R5 ;  /* 0x000000030441723e */ /* 0x000fe20004807005 */
[C---:B------:R-:W-:Y:S01]  /*7e50*/  FFMA R48, R81.reuse, R127, R48 ;  /* 0x0000007f51307223 */ /* 0x040fe20000000030 */
[----:B------:R-:W-:Y:S01]  /*7e60*/  F2FP.SATFINITE.E4M3.F32.PACK_AB_MERGE_C R66, R8, R7, R9 ;  /* 0x000000070842723e */ /* 0x000fe20004807009 */
[C---:B------:R-:W-:Y:S01]  /*7e70*/  FFMA R49, R81.reuse, R134, R49 ;  /* 0x0000008651317223 */ /* 0x040fe20000000031 */
[----:B------:R-:W-:Y:S01]  /*7e80*/  F2FP.SATFINITE.E4M3.F32.PACK_AB_MERGE_C R67, R12, R11, R13 ;  /* 0x0000000b0c43723e */ /* 0x000fe2000480700d */
[----:B------:R-:W-:Y:S01]  /*7e90*/  FMUL R53, R78, R58 ;  /* 0x0000003a4e357220 */ /* 0x000fe20000400000 */
[C---:B------:R-:W-:Y:S01]  /*7ea0*/  FFMA R50, R81.reuse, R129, R50 ;  /* 0x0000008151327223 */ /* 0x040fe20000000032 */
[C---:B------:R-:W-:Y:S01]  /*7eb0*/  FFMA R51, R81.reuse, R136, R51 ;  /* 0x0000008851337223 */ /* 0x040fe20000000033 */
[C---:B------:R-:W-:Y:S01]  /*7ec0*/  FFMA R52, R81.reuse, R131, R52 ;  /* 0x0000008351347223 */ /* 0x040fe20000000034 */
[----:B------:R1:W-:Y:S01]  /*7ed0*/  STS.128 [R172+UR49+0xa200], R64 ;  /* 0x00a20040ac007988 */ /* 0x0003e20008000c31 */
[C---:B------:R-:W-:Y:S01]  /*7ee0*/  FFMA R53, R81.reuse, R138, R53 ;  /* 0x0000008a51357223 */ /* 0x040fe20000000035 */
[----:B------:R-:W-:Y:S01]  /*7ef0*/  F2FP.SATFINITE.E4M3.F32.PACK_AB_MERGE_C R37, R38, R37, RZ ;  /* 0x000000252625723e */ /* 0x000fe200048070ff */
[C---:B------:R-:W-:Y:S01]  /*7f00*/  FFMA R54, R81.reuse, R133, R54 ;  /* 0x0000008551367223 */ /* 0x040fe20000000036 */
[----:B------:R-:W-:Y:S01]  /*7f10*/  FMUL R58, R78, R63 ;  /* 0x0000003f4e3a7220 */ /* 0x000fe20000400000 */
[C---:B------:R-:W-:Y:S01]  /*7f20*/  FFMA R55, R81.reuse, R140, R55 ;  /* 0x0000008c51377223 */ /* 0x040fe20000000037 */
[C---:B------:R-:W-:Y:S01]  /*7f30*/  FFMA R56, R81.reuse, R135, R56 ;  /* 0x0000008751387223 */ /* 0x040fe20000000038 */
[C---:B------:R-:W-:Y:S01]  /*7f40*/  FFMA R57, R81.reuse, R142, R57 ;  /* 0x0000008e51397223 */ /* 0x040fe20000000039 */
[----:B------:R1:W-:Y:S01]  /*7f50*/  STS.128 [R192+0xa010], R16 ;  /* 0x00a01010c0007388 */ /* 0x0003e20000000c00 */
[----:B------:R-:W-:Y:S01]  /*7f60*/  F2FP.SATFINITE.E4M3.F32.PACK_AB_MERGE_C R33, R36, R35, R37 ;  /* 0x000000232421723e */ /* 0x000fe20004807025 */
[C---:B------:R-:W-:Y:S01]  /*7f70*/  FFMA R58, R81.reuse, R137, R58 ;  /* 0x00000089513a7223 */ /* 0x040fe2000000003a */
[----:B------:R-:W-:Y:S01]  /*7f80*/  F2FP.SATFINITE.E4M3.F32.PACK_AB_MERGE_C R34, R42, R41, RZ ;  /* 0x000000292a22723e */ /* 0x000fe200048070ff */
[C---:B------:R-:W-:Y:S01]  /*7f90*/  FFMA R59, R81.reuse, R82, R59 ;  /* 0x00000052513b7223 */ /* 0x040fe2000000003b */
[----:B------:R-:W-:Y:S01]  /*7fa0*/  F2FP.SATFINITE.E4M3.F32.PACK_AB_MERGE_C R35, R46, R45, RZ ;  /* 0x0000002d2e23723e */ /* 0x000fe200048070ff */
        /* <DEDUP_REMOVED lines=25> */
[----:B------:R-:W-:Y:S02]  /*8140*/  UIADD3 UR8, UP0, UPT, UR52, 0x680, URZ ;  /* 0x0000068034087890 */ /* 0x000fe4000ff1e0ff */
[----:B------:R-:W-:Y:S02]  /*8150*/  UIADD3 UR5, UPT, UPT, UR41, 0x40, URZ ;  /* 0x0000004029057890 */ /* 0x000fe4000fffe0ff */
[----:B------:R-:W-:Y:S02]  /*8160*/  UIADD3 UR4, UPT, UPT, UR49, 0xa200, URZ ;  /* 0x0000a20031047890 */ /* 0x000fe4000fffe0ff */
[----:B------:R-:W-:Y:S01]  /*8170*/  UIADD3.X UR9, UPT, UPT, URZ, UR53, URZ, UP0, !UPT ;  /* 0x00000035ff097290 */ /* 0x000fe200087fe4ff */
[----:B------:R-:W-:Y:S01]  /*8180*/  UMOV UR6, UR42 ;  /* 0x0000002a00067c82 */ /* 0x000fe20008000000 */
[----:B------:R-:W-:Y:S07]  /*8190*/  UMOV UR7, UR36 ;  /* 0x0000002400077c82 */ /* 0x000fee0008000000 */
[----:B------:R2:W-:Y:S01]  /*81a0*/  UTMASTG.3D [UR4], [UR8] ;  /* 0x00000004080073b5 */ /* 0x0005e20008010000 */
[----:B------:R0:W-:Y:S01]  /*81b0*/  UTMACMDFLUSH ;  /* 0x00000000000079b7 */ /* 0x0001e20000000000 */
[----:B--2---:R-:W-:Y:S04]  /*81c0*/  DEPBAR.LE SB0, 0x1 ;  /* 0x000080400000791a */ /* 0x004fe80000000000 */
.L_x_105:
[----:B------:R-:W-:Y:S05]  /*81d0*/  BSYNC.RECONVERGENT B0 ;  /* 0x0000000000007941 */ /* 0x000fea0003800200 */
.L_x_104:
        /* <DEDUP_REMOVED lines=16> */
.L_x_109:
[----:B------:R-:W-:Y:S05]  /*82e0*/  BSYNC B0 ;  /* 0x0000000000007941 */ /* 0x000fea0003800000 */
.L_x_108:
        /* <DEDUP_REMOVED lines=20> */
.L_x_107:
[----:B------:R-:W-:Y:S05]  /*8430*/  BSYNC B1 ;  /* 0x0000000000017941 */ /* 0x000fea0003800000 */
.L_x_106:
[----:B--2---:R-:W-:Y:S01]  /*8440*/  VIADD R0, R80, 0x80 ;  /* 0x0000008050007836 */ /* 0x004fe20000000000 */
        /* <DEDUP_REMOVED lines=10> */
[----:B------:R-:W5:Y:S01]  /*84f0*/  LDCU.64 UR6, c[0x4][0x80] ;  /* 0x01001000ff0677ac */ /* 0x000f620008000a00 */
[----:B------:R-:W1:Y:S01]  /*8500*/  LDC.64 R2, c[0x4][R3] ;  /* 0x0100000003027b82 */ /* 0x000e620000000a00 */
[----:B------:R-:W3:Y:S01]  /*8510*/  LDCU.64 UR4, c[0x4][0x18] ;  /* 0x01000300ff0477ac */ /* 0x000ee20008000a00 */
[----:B--2---:R-:W-:Y:S01]  /*8520*/  MOV R5, UR9 ;  /* 0x0000000900057c02 */ /* 0x004fe20008000f00 */
[----:B------:R-:W-:Y:S01]  /*8530*/  IMAD.U32 R4, RZ, RZ, UR8 ;  /* 0x00000008ff047e24 */ /* 0x000fe2000f8e00ff */
[----:B-----5:R-:W-:Y:S01]  /*8540*/  MOV R7, UR7 ;  /* 0x0000000700077c02 */ /* 0x020fe20008000f00 */
[----:B------:R-:W-:Y:S01]  /*8550*/  IMAD.U32 R6, RZ, RZ, UR6 ;  /* 0x00000006ff067e24 */ /* 0x000fe2000f8e00ff */
[----:B---3--:R-:W-:Y:S01]  /*8560*/  MOV R11, UR5 ;  /* 0x00000005000b7c02 */ /* 0x008fe20008000f00 */
[----:B------:R-:W-:Y:S02]  /*8570*/  IMAD.U32 R10, RZ, RZ, UR4 ;  /* 0x00000004ff0a7e24 */ /* 0x000fe4000f8e00ff */
[----:B------:R-:W-:Y:S07]  /*8580*/  LEPC R20, `(.L_x_112) ;  /* 0x000000001014794e */ /* 0x000fee0000000000 */
[----:B-1--4-:R-:W-:Y:S05]  /*8590*/  CALL.ABS.NOINC R2 ;  /* 0x0000000002007343 */ /* 0x012fea0003c00000 */
.L_x_112:
[----:B------:R-:W-:Y:S05]  /*85a0*/  BSYNC.RECONVERGENT B6 ;  /* 0x0000000000067941 */ /* 0x000fea0003800200 */
.L_x_111:
[----:B---3--:R-:W-:Y:S01]  /*85b0*/  F2FP.F16.E4M3.UNPACK_B R4, R149 ;  /* 0x00000095ff04723e */ /* 0x008fe200020006ff */
        /* <DEDUP_REMOVED lines=13> */
[----:B----4-:R-:W-:Y:S01]  /*8690*/  F2FP.F16.E4M3.UNPACK_B R125, R159.H1 ;  /* 0x0000009fff7d723e */ /* 0x010fe200030006ff */
        /* <DEDUP_REMOVED lines=262> */
[----:B------:R-:W-:Y:S02]  /*9700*/  UIADD3 UR8, UP0, UPT, UR52, 0x680, URZ ;  /* 0x0000068034087890 */ /* 0x000fe4000ff1e0ff */
[----:B------:R-:W-:Y:S02]  /*9710*/  UIADD3 UR5, UPT, UPT, UR41, 0x80, URZ ;  /* 0x0000008029057890 */ /* 0x000fe4000fffe0ff */
[----:B------:R-:W-:Y:S01]  /*9720*/  MOV R188, UR10 ;  /* 0x0000000a00bc7c02 */ /* 0x000fe20008000f00 */
[----:B------:R-:W-:Y:S01]  /*9730*/  UIADD3.X UR9, UPT, UPT, URZ, UR53, URZ, UP0, !UPT ;  /* 0x00000035ff097290 */ /* 0x000fe200087fe4ff */
[----:B------:R-:W-:Y:S02]  /*9740*/  UMOV UR6, UR42 ;  /* 0x0000002a00067c82 */ /* 0x000fe40008000000 */
[----:B------:R-:W-:Y:S01]  /*9750*/  R2UR UR4, R188 ;  /* 0x00000000bc0472ca */ /* 0x000fe200000e0000 */
[----:B------:R-:W-:Y:S11]  /*9760*/  UMOV UR7, UR36 ;  /* 0x0000002400077c82 */ /* 0x000ff60008000000 */
[----:B------:R-:W-:Y:S01]  /*9770*/  @!UPT UIADD3 URZ, UPT, UPT, URZ, URZ, URZ ;  /* 0x000000fffffff290 */ /* 0x000fe2000fffe0ff */
[----:B------:R2:W-:Y:S01]  /*9780*/  UTMASTG.3D [UR4], [UR8] ;  /* 0x00000004080073b5 */ /* 0x0005e20008010000 */
[----:B------:R0:W-:Y:S01]  /*9790*/  UTMACMDFLUSH ;  /* 0x00000000000079b7 */ /* 0x0001e20000000000 */
[----:B--2---:R-:W-:Y:S04]  /*97a0*/  DEPBAR.LE SB0, 0x1 ;  /* 0x000080400000791a */ /* 0x004fe80000000000 */
.L_x_114:
[----:B------:R-:W-:Y:S05]  /*97b0*/  BSYNC.RECONVERGENT B0 ;  /* 0x0000000000007941 */ /* 0x000fea0003800200 */
.L_x_113:
        /* <DEDUP_REMOVED lines=16> */
.L_x_118:
[----:B------:R-:W-:Y:S05]  /*98c0*/  BSYNC B0 ;  /* 0x0000000000007941 */ /* 0x000fea0003800000 */
.L_x_117:
        /* <DEDUP_REMOVED lines=20> */
.L_x_116:
[----:B------:R-:W-:Y:S05]  /*9a10*/  BSYNC B1 ;  /* 0x0000000000017941 */ /* 0x000fea0003800000 */
.L_x_115:
[----:B--2---:R-:W-:Y:S05]  /*9a20*/  VIADD R0, R80, 0xc0 ;  /* 0x000000c050007836 */ /* 0x004fea0000000000 */
        /* <DEDUP_REMOVED lines=20> */
.L_x_120:
[----:B------:R-:W-:Y:S01]  /*9b70*/  ISETP.NE.AND P0, PT, R189, RZ, PT ;  /* 0x000000ffbd00720c */ /* 0x000fe20003f05270 */
[----:B------:R-:W-:Y:S05]  /*9b80*/  WARPSYNC.ALL ;  /* 0x0000000000007948 */ /* 0x000fea0003800000 */
[----:B------:R-:W-:Y:S01]  /*9b90*/  R2UR UR4, R80 ;  /* 0x00000000500472ca */ /* 0x000fe200000e0000 */
[----:B------:R-:W-:Y:S01]  /*9ba0*/  BSSY.RECONVERGENT B0, `(.L_x_121) ;  /* 0x000011d000007945 */ /* 0x000fe20003800200 */
[----:B---3--:R-:W-:Y:S02]  /*9bb0*/  F2FP.F16.E4M3.UNPACK_B R11, R149 ;  /* 0x00000095ff0b723e */ /* 0x008fe400020006ff */
[----:B------:R-:W-:Y:S02]  /*9bc0*/  F2FP.F16.E4M3.UNPACK_B R10, R150 ;  /* 0x00000096ff0a723e */ /* 0x000fe400020006ff */
[----:B------:R-:W-:Y:S01]  /*9bd0*/  F2FP.F16.E4M3.UNPACK_B R9, R151 ;  /* 0x00000097ff09723e */ /* 0x000fe200020006ff */
[--C-:B------:R-:W-:Y:S01]  /*9be0*/  HADD2.F32 R83, -RZ, R11.reuse.H0_H0 ;  /* 0x2000000bff537230 */ /* 0x100fe20000004100 */
[----:B----4-:R-:W-:Y:S01]  /*9bf0*/  F2FP.F16.E4M3.UNPACK_B R8, R152 ;  /* 0x00000098ff08723e */ /* 0x010fe200020006ff */
[----:B------:R-:W-:Y:S01]  /*9c00*/  HADD2.F32 R84, -RZ, R11.H1_H1 ;  /* 0x3000000bff547230 */ /* 0x000fe20000004100 */
[----:B------:R-:W-:Y:S01]  /*9c10*/  F2FP.F16.E4M3.UNPACK_B R7, R153 ;  /* 0x00000099ff07723e */ /* 0x000fe200020006ff */
[--C-:B------:R-:W-:Y:S01]  /*9c20*/  HADD2.F32 R87, -RZ, R10.reuse.H0_H0 ;  /* 0x2000000aff577230 */ /* 0x100fe20000004100 */
[----:B------:R-:W-:Y:S01]  /*9c30*/  F2FP.F16.E4M3.UNPACK_B R6, R154 ;  /* 0x0000009aff06723e */ /* 0x000fe200020006ff */
[----:B------:R-:W-:Y:S01]  /*9c40*/  HADD2.F32 R88, -RZ, R10.H1_H1 ;  /* 0x3000000aff587230 */ /* 0x000fe20000004100 */
[----:B------:R-:W-:Y:S01]  /*9c50*/  F2FP.F16.E4M3.UNPACK_B R5, R155 ;  /* 0x0000009bff05723e */ /* 0x000fe200020006ff */
[--C-:B------:R-:W-:Y:S01]  /*9c60*/  HADD2.F32 R91, -RZ, R9.reuse.H0_H0 ;  /* 0x20000009ff5b7230 */ /* 0x100fe20000004100 */
[----:B-1----:R-:W-:Y:S01]  /*9c70*/  F2FP.F16.E4M3.UNPACK_B R4, R156 ;  /* 0x0000009cff04723e */ /* 0x002fe200020006ff */
[----:B------:R-:W-:Y:S01]  /*9c80*/  HADD2.F32 R92, -RZ, R9.H1_H1 ;  /* 0x30000009ff5c7230 */ /* 0x000fe20000004100 */
[-C--:B------:R-:W-:Y:S01]  /*9c90*/  F2FP.F16.E4M3.UNPACK_B R2, R148.reuse ;  /* 0x00000094ff02723e */ /* 0x080fe200020006ff */
[--C-:B------:R-:W-:Y:S01]  /*9ca0*/  HADD2.F32 R95, -RZ, R8.reuse.H0_H0 ;  /* 0x20000008ff5f7230 */ /* 0x100fe20000004100 */
[----:B------:R-:W-:Y:S01]  /*9cb0*/  F2FP.F16.E4M3.UNPACK_B R148, R148.H1 ;  /* 0x00000094ff94723e */ /* 0x000fe200030006ff */
[----:B------:R-:W-:Y:S01]  /*9cc0*/  HADD2.F32 R97, -RZ, R8.H1_H1 ;  /* 0x30000008ff617230 */ /* 0x000fe20000004100 */
[----:B------:R-:W-:Y:S01]  /*9cd0*/  F2FP.F16.E4M3.UNPACK_B R149, R149.H1 ;  /* 0x00000095ff95723e */ /* 0x000fe200030006ff */
[--C-:B------:R-:W-:Y:S01]  /*9ce0*/  HADD2.F32 R98, -RZ, R7.reuse.H0_H0 ;  /* 0x20000007ff627230 */ /* 0x100fe20000004100 */
[----:B------:R-:W-:Y:S01]  /*9cf0*/  F2FP.F16.E4M3.UNPACK_B R150, R150.H1 ;  /* 0x00000096ff96723e */ /* 0x000fe200030006ff */
[----:B------:R-:W-:Y:S01]  /*9d00*/  HADD2.F32 R101, -RZ, R7.H1_H1 ;  /* 0x30000007ff657230 */ /* 0x000fe20000004100 */
[----:B------:R-:W-:Y:S01]  /*9d10*/  F2FP.F16.E4M3.UNPACK_B R151, R151.H1 ;  /* 0x00000097ff97723e */ /* 0x000fe200030006ff */
[--C-:B------:R-:W-:Y:S01]  /*9d20*/  HADD2.F32 R102, -RZ, R6.reuse.H0_H0 ;  /* 0x20000006ff667230 */ /* 0x100fe20000004100 */
[----:B------:R-:W-:Y:S01]  /*9d30*/  F2FP.F16.E4M3.UNPACK_B R138, R163 ;  /* 0x000000a3ff8a723e */ /* 0x000fe200020006ff */
[----:B------:R-:W-:Y:S01]  /*9d40*/  HADD2.F32 R105, -RZ, R6.H1_H1 ;  /* 0x30000006ff697230 */ /* 0x000fe20000004100 */
[----:B------:R-:W-:Y:S01]  /*9d50*/  R2UR UR5, R193 ;  /* 0x00000000c10572ca */ /* 0x000fe200000e0000 */
[--C-:B------:R-:W-:Y:S01]  /*9d60*/  HADD2.F32 R106, -RZ, R5.reuse.H0_H0 ;  /* 0x20000005ff6a7230 */ /* 0x100fe20000004100 */
[----:B------:R-:W-:Y:S01]  /*9d70*/  F2FP.F16.E4M3.UNPACK_B R116, R157 ;  /* 0x0000009dff74723e */ /* 0x000fe200020006ff */
[----:B------:R-:W-:Y:S01]  /*9d80*/  HADD2.F32 R109, -RZ, R5.H1_H1 ;  /* 0x30000005ff6d7230 */ /* 0x000fe20000004100 */
[----:B------:R-:W-:Y:S01]  /*9d90*/  F2FP.F16.E4M3.UNPACK_B R120, R158 ;  /* 0x0000009eff78723e */ /* 0x000fe200020006ff */
[--C-:B------:R-:W-:Y:S01]  /*9da0*/  HADD2.F32 R110, -RZ, R4.reuse.H0_H0 ;  /* 0x20000004ff6e7230 */ /* 0x100fe20000004100 */
[----:B------:R-:W-:Y:S01]  /*9db0*/  F2FP.F16.E4M3.UNPACK_B R124, R159 ;  /* 0x0000009fff7c723e */ /* 0x000fe200020006ff */
[----:B------:R-:W-:Y:S01]  /*9dc0*/  HADD2.F32 R113, -RZ, R4.H1_H1 ;  /* 0x30000004ff717230 */ /* 0x000fe20000004100 */
[----:B------:R-:W-:Y:S01]  /*9dd0*/  F2FP.F16.E4M3.UNPACK_B R128, R160 ;  /* 0x000000a0ff80723e */ /* 0x000fe200020006ff */
[----:B------:R-:W1:Y:S01]  /*9de0*/  LDTM.x64 R4, tmem[UR4+0xc0] ;  /* 0x0000c004000479ee */ /* 0x000e620008340000 */
[--C-:B------:R-:W-:Y:S01]  /*9df0*/  HADD2.F32 R0, -RZ, R2.reuse.H0_H0 ;  /* 0x20000002ff007230 */ /* 0x100fe20000004100 */
[----:B------:R-:W-:Y:S01]  /*9e00*/  NOP ;  /* 0x0000000000007918 */ /* 0x000fe20000000000 */
[----:B------:R-:W-:Y:S01]  /*9e10*/  HADD2.F32 R2, -RZ, R2.H1_H1 ;  /* 0x30000002ff027230 */ /* 0x000fe20000004100 */
[----:B------:R-:W-:Y:S01]  /*9e20*/  UIADD3 UR5, UPT, UPT, UR5, 0xa0, URZ ;  /* 0x000000a005057890 */ /* 0x000fe2000fffe0ff */
[--C-:B------:R-:W-:Y:S01]  /*9e30*/  HADD2.F32 R86, -RZ, R149.reuse.H1_H1 ;  /* 0x30000095ff567230 */ /* 0x100fe20000004100 */
[----:B------:R-:W-:Y:S01]  /*9e40*/  F2FP.F16.E4M3.UNPACK_B R132, R161 ;  /* 0x000000a1ff84723e */ /* 0x000fe200020006ff */
[--C-:B------:R-:W-:Y:S01]  /*9e50*/  HADD2.F32 R114, -RZ, R116.reuse.H0_H0 ;  /* 0x20000074ff727230 */ /* 0x100fe20000004100 */
[----:B------:R-:W-:Y:S01]  /*9e60*/  UPRMT UR5, UR37, 0x654, UR5 ;  /* 0x0000065425057896 */ /* 0x000fe20008000005 */
[----:B------:R-:W-:Y:S01]  /*9e70*/  HADD2.F32 R117, -RZ, R116.H1_H1 ;  /* 0x30000074ff757230 */ /* 0x000fe20000004100 */
[----:B------:R-:W-:Y:S01]  /*9e80*/  F2FP.F16.E4M3.UNPACK_B R136, R162 ;  /* 0x000000a2ff88723e */ /* 0x000fe200020006ff */
[--C-:B------:R-:W-:Y:S01]  /*9e90*/  HADD2.F32 R118, -RZ, R120.reuse.H0_H0 ;  /* 0x20000078ff767230 */ /* 0x100fe20000004100 */
[----:B------:R-:W-:Y:S01]  /*9ea0*/  F2FP.F16.E4M3.UNPACK_B R152, R152.H1 ;  /* 0x00000098ff98723e */ /* 0x000fe200030006ff */
[----:B------:R-:W-:Y:S01]  /*9eb0*/  HADD2.F32 R121, -RZ, R120.H1_H1 ;  /* 0x30000078ff797230 */ /* 0x000fe20000004100 */
[----:B------:R-:W-:Y:S01]  /*9ec0*/  F2FP.F16.E4M3.UNPACK_B R153, R153.H1 ;  /* 0x00000099ff99723e */ /* 0x000fe200030006ff */
[--C-:B------:R-:W-:Y:S01]  /*9ed0*/  HADD2.F32 R122, -RZ, R124.reuse.H0_H0 ;  /* 0x2000007cff7a7230 */ /* 0x100fe20000004100 */
[----:B------:R-:W-:Y:S01]  /*9ee0*/  F2FP.F16.E4M3.UNPACK_B R154, R154.H1 ;  /* 0x0000009aff9a723e */ /* 0x000fe200030006ff */
[----:B-1----:R-:W-:Y:S01]  /*9ef0*/  SYNCS.ARRIVE.TRANS64.RED.A1T0 RZ, [UR5], RZ ;  /* 0x000000ffffff79a7 */ /* 0x002fe20008100405 */
[----:B------:R-:W-:Y:S01]  /*9f00*/  HADD2.F32 R125, -RZ, R124.H1_H1 ;  /* 0x3000007cff7d7230 */ /* 0x000fe20000004100 */
[----:B------:R-:W-:Y:S01]  /*9f10*/  F2FP.F16.E4M3.UNPACK_B R155, R155.H1 ;  /* 0x0000009bff9b723e */ /* 0x000fe200030006ff */
[--C-:B------:R-:W-:Y:S01]  /*9f20*/  HADD2.F32 R126, -RZ, R128.reuse.H0_H0 ;  /* 0x20000080ff7e7230 */ /* 0x100fe20000004100 */
[----:B------:R-:W-:Y:S01]  /*9f30*/  F2FP.F16.E4M3.UNPACK_B R156, R156.H1 ;  /* 0x0000009cff9c723e */ /* 0x000fe200030006ff */
[----:B------:R-:W-:Y:S01]  /*9f40*/  HADD2.F32 R129, -RZ, R128.H1_H1 ;  /* 0x30000080ff817230 */ /* 0x000fe20000004100 */
[----:B------:R-:W-:Y:S01]  /*9f50*/  F2FP.F16.E4M3.UNPACK_B R157, R157.H1 ;  /* 0x0000009dff9d723e */ /* 0x000fe200030006ff */
[C---:B------:R-:W-:Y:S01]  /*9f60*/  FMUL R4, R78.reuse, R4 ;  /* 0x000000044e047220 */ /* 0x040fe20000400000 */
[C---:B------:R-:W-:Y:S01]  /*9f70*/  FMUL R5, R78.reuse, R5 ;  /* 0x000000054e057220 */ /* 0x040fe20000400000 */
[----:B------:R-:W-:Y:S02]  /*9f80*/  HADD2.F32 R3, -RZ, R148.H0_H0 ;  /* 0x20000094ff037230 */ /* 0x000fe40000004100 */
        /* <DEDUP_REMOVED lines=11> */
[----:B------:R-:W-:Y:S02]  /*a040*/  HADD2.F32 R130, -RZ, R132.H0_H0 ;  /* 0x20000084ff827230 */ /* 0x000fe40000004100 */
[C---:B------:R-:W-:Y:S01]  /*a050*/  FMUL R6, R78.reuse, R6 ;  /* 0x000000064e067220 */ /* 0x040fe20000400000 */
[----:B------:R-:W-:Y:S02]  /*a060*/  HADD2.F32 R82, -RZ, R148.H1_H1 ;  /* 0x30000094ff527230 */ /* 0x000fe40000004100 */
[C---:B------:R-:W-:Y:S01]  /*a070*/  FMUL R7, R78.reuse, R7 ;  /* 0x000000074e077220 */ /* 0x040fe20000400000 */
[----:B------:R-:W-:Y:S02]  /*a080*/  HADD2.F32 R85, -RZ, R149.H0_H0 ;  /* 0x20000095ff557230 */ /* 0x000fe40000004100 */
[C---:B------:R-:W-:Y:S01]  /*a090*/  FFMA R6, R81.reuse, R3, R6 ;  /* 0x0000000351067223 */ /* 0x040fe20000000006 */
[----:B------:R-:W-:Y:S02]  /*a0a0*/  HADD2.F32 R133, -RZ, R132.H1_H1 ;  /* 0x30000084ff857230 */ /* 0x000fe40000004100 */
[C---:B------:R-:W-:Y:S01]  /*a0b0*/  FFMA R7, R81.reuse, R82, R7 ;  /* 0x0000005251077223 */ /* 0x040fe20000000007 */
[C---:B------:R-:W-:Y:S01]  /*a0c0*/  FFMA R8, R81.reuse, R83, R8 ;  /* 0x0000005351087223 */ /* 0x040fe20000000008 */
[C---:B------:R-:W-:Y:S01]  /*a0d0*/  FFMA R9, R81.reuse, R84, R9 ;  /* 0x0000005451097223 */ /* 0x040fe20000000009 */
[--C-:B------:R-:W-:Y:S02]  /*a0e0*/  HADD2.F32 R82, -RZ, R138.reuse.H0_H0 ;  /* 0x2000008aff527230 */ /* 0x100fe40000004100 */
[C---:B------:R-:W-:Y:S01]  /*a0f0*/  FMUL R10, R78.reuse, R10 ;  /* 0x0000000a4e0a7220 */ /* 0x040fe20000400000 */
[----:B------:R-:W-:Y:S02]  /*a100*/  HADD2.F32 R83, -RZ, R138.H1_H1 ;  /* 0x3000008aff537230 */ /* 0x000fe40000004100 */
[C---:B------:R-:W-:Y:S01]  /*a110*/  FMUL R11, R78.reuse, R11 ;  /* 0x0000000b4e0b7220 */ /* 0x040fe20000400000 */
[----:B------:R-:W-:Y:S02]  /*a120*/  HADD2.F32 R89, -RZ, R150.H0_H0 ;  /* 0x20000096ff597230 */ /* 0x000fe40000004100 */
[C---:B------:R-:W-:Y:S01]  /*a130*/  FFMA R10, R81.reuse, R85, R10 ;  /* 0x00000055510a7223 */ /* 0x040fe2000000000a */
[--C-:B------:R-:W-:Y:S02]  /*a140*/  HADD2.F32 R134, -RZ, R136.reuse.H0_H0 ;  /* 0x20000088ff867230 */ /* 0x100fe40000004100 */
[C---:B------:R-:W-:Y:S01]  /*a150*/  FFMA R11, R81.reuse, R86, R11 ;  /* 0x00000056510b7223 */ /* 0x040fe2000000000b */
[C---:B------:R-:W-:Y:S01]  /*a160*/  FFMA R12, R81.reuse, R87, R12 ;  /* 0x00000057510c7223 */ /* 0x040fe2000000000c */
[----:B------:R-:W-:Y:S01]  /*a170*/  FFMA R13, R81, R88, R13 ;  /* 0x00000058510d7223 */ /* 0x000fe2000000000d */
[----:B------:R-:W-:Y:S01]  /*a180*/  F2FP.SATFINITE.E4M3.F32.PACK_AB_MERGE_C R86, R7, R6, RZ ;  /* 0x000000060756723e */ /* 0x000fe200048070ff */
[C---:B------:R-:W-:Y:S01]  /*a190*/  FMUL R7, R78.reuse, R24 ;  /* 0x000000184e077220 */ /* 0x040fe20000400000 */
[----:B------:R-:W-:Y:S01]  /*a1a0*/  F2FP.SATFINITE.E4M3.F32.PACK_AB_MERGE_C R138, R11, R10, RZ ;  /* 0x0000000a0b8a723e */ /* 0x000fe200048070ff */
[C---:B------:R-:W-:Y:S01]  /*a1b0*/  FMUL R10, R78.reuse, R25 ;  /* 0x000000194e0a7220 */ /* 0x040fe20000400000 */
[C---:B------:R-:W-:Y:S01]  /*a1c0*/  FMUL R25, R78.reuse, R32 ;  /* 0x000000204e197220 */ /* 0x040fe20000400000 */
[----:B------:R-:W-:Y:S02]  /*a1d0*/  HADD2.F32 R137, -RZ, R136.H1_H1 ;  /* 0x30000088ff897230 */ /* 0x000fe40000004100 */
[C---:B------:R-:W-:Y:S01]  /*a1e0*/  FMUL R14, R78.reuse, R14 ;  /* 0x0000000e4e0e7220 */ /* 0x040fe20000400000 */
[----:B------:R-:W-:Y:S02]  /*a1f0*/  HADD2.F32 R90, -RZ, R150.H1_H1 ;  /* 0x30000096ff5a7230 */ /* 0x000fe40000004100 */
[C---:B------:R-:W-:Y:S01]  /*a200*/  FMUL R15, R78.reuse, R15 ;  /* 0x0000000f4e0f7220 */ /* 0x040fe20000400000 */
[--C-:B------:R-:W-:Y:S02]  /*a210*/  HADD2.F32 R93, -RZ, R151.reuse.H0_H0 ;  /* 0x20000097ff5d7230 */ /* 0x100fe40000004100 */
[C---:B------:R-:W-:Y:S01]  /*a220*/  FFMA R14, R81.reuse, R89, R14 ;  /* 0x00000059510e7223 */ /* 0x040fe2000000000e */
[----:B------:R-:W-:Y:S02]  /*a230*/  HADD2.F32 R94, -RZ, R151.H1_H1 ;  /* 0x30000097ff5e7230 */ /* 0x000fe40000004100 */
[C---:B------:R-:W-:Y:S01]  /*a240*/  FFMA R15, R81.reuse, R90, R15 ;  /* 0x0000005a510f7223 */ /* 0x040fe2000000000f */
[C---:B------:R-:W-:Y:S01]  /*a250*/  FFMA R16, R81.reuse, R91, R16 ;  /* 0x0000005b51107223 */ /* 0x040fe20000000010 */
[----:B------:R-:W-:Y:S01]  /*a260*/  FFMA R17, R81, R92, R17 ;  /* 0x0000005c51117223 */ /* 0x000fe20000000011 */
[C---:B------:R-:W-:Y:S01]  /*a270*/  FMUL R18, R78.reuse, R18 ;  /* 0x000000124e127220 */ /* 0x040fe20000400000 */
[C---:B------:R-:W-:Y:S01]  /*a280*/  FMUL R19, R78.reuse, R19 ;  /* 0x000000134e137220 */ /* 0x040fe20000400000 */
[--C-:B------:R-:W-:Y:S01]  /*a290*/  HADD2.F32 R96, -RZ, R152.reuse.H0_H0 ;  /* 0x20000098ff607230 */ /* 0x100fe20000004100 */
[----:B------:R-:W-:Y:S01]  /*a2a0*/  F2FP.SATFINITE.E4M3.F32.PACK_AB_MERGE_C R14, R15, R14, RZ ;  /* 0x0000000e0f0e723e */ /* 0x000fe200048070ff */
[C---:B------:R-:W-:Y:S01]  /*a2b0*/  FFMA R18, R81.reuse, R93, R18 ;  /* 0x0000005d51127223 */ /* 0x040fe20000000012 */
[C---:B------:R-:W-:Y:S01]  /*a2c0*/  FFMA R19, R81.reuse, R94, R19 ;  /* 0x0000005e51137223 */ /* 0x040fe20000000013 */
[C---:B------:R-:W-:Y:S01]  /*a2d0*/  FFMA R0, R81.reuse, R95, R0 ;  /* 0x0000005f51007223 */ /* 0x040fe20000000000 */
[----:B------:R-:W-:Y:S01]  /*a2e0*/  FFMA R2, R81, R97, R2 ;  /* 0x0000006151027223 */ /* 0x000fe20000000002 */
[----:B------:R-:W-:Y:S02]  /*a2f0*/  HADD2.F32 R99, -RZ, R152.H1_H1 ;  /* 0x30000098ff637230 */ /* 0x000fe40000004100 */
[C---:B------:R-:W-:Y:S01]  /*a300*/  FMUL R3, R78.reuse, R22 ;  /* 0x000000164e037220 */ /* 0x040fe20000400000 */
[----:B------:R-:W-:Y:S01]  /*a310*/  F2FP.SATFINITE.E4M3.F32.PACK_AB_MERGE_C R18, R19, R18, RZ ;  /* 0x000000121312723e */ /* 0x000fe200048070ff */
[C---:B------:R-:W-:Y:S01]  /*a320*/  FMUL R22, R78.reuse, R29 ;  /* 0x0000001d4e167220 */ /* 0x040fe20000400000 */
[C---:B------:R-:W-:Y:S01]  /*a330*/  FMUL R29, R78.reuse, R36 ;  /* 0x000000244e1d7220 */ /* 0x040fe20000400000 */
[C---:B------:R-:W-:Y:S01]  /*a340*/  FFMA R3, R81.reuse, R96, R3 ;  /* 0x0000006051037223 */ /* 0x040fe20000000003 */
[C---:B------:R-:W-:Y:S01]  /*a350*/  FMUL R6, R78.reuse, R23 ;  /* 0x000000174e067220 */ /* 0x040fe20000400000 */
[--C-:B------:R-:W-:Y:S02]  /*a360*/  HADD2.F32 R100, -RZ, R153.reuse.H0_H0 ;  /* 0x20000099ff647230 */ /* 0x100fe40000004100 */
[C---:B------:R-:W-:Y:S01]  /*a370*/  FMUL R11, R78.reuse, R26 ;  /* 0x0000001a4e0b7220 */ /* 0x040fe20000400000 */
[----:B------:R-:W-:Y:S02]  /*a380*/  HADD2.F32 R103, -RZ, R153.H1_H1 ;  /* 0x30000099ff677230 */ /* 0x000fe40000004100 */
[C---:B------:R-:W-:Y:S01]  /*a390*/  FFMA R6, R81.reuse, R99, R6 ;  /* 0x0000006351067223 */ /* 0x040fe20000000006 */
[C---:B------:R-:W-:Y:S01]  /*a3a0*/  FFMA R7, R81.reuse, R98, R7 ;  /* 0x0000006251077223 */ /* 0x040fe20000000007 */
[C---:B------:R-:W-:Y:S01]  /*a3b0*/  FFMA R10, R81.reuse, R101, R10 ;  /* 0x00000065510a7223 */ /* 0x040fe2000000000a */
[C---:B------:R-:W-:Y:S01]  /*a3c0*/  FFMA R11, R81.reuse, R100, R11 ;  /* 0x00000064510b7223 */ /* 0x040fe2000000000b */
[----:B------:R-:W-:Y:S01]  /*a3d0*/  FMUL R26, R78, R33 ;  /* 0x000000214e1a7220 */ /* 0x000fe20000400000 */
[----:B------:R-:W-:Y:S01]  /*a3e0*/  F2FP.SATFINITE.E4M3.F32.PACK_AB_MERGE_C R3, R6, R3, RZ ;  /* 0x000000030603723e */ /* 0x000fe200048070ff */
[C---:B------:R-:W-:Y:S01]  /*a3f0*/  FMUL R33, R78.reuse, R40 ;  /* 0x000000284e217220 */ /* 0x040fe20000400000 */
        /* <DEDUP_REMOVED lines=8> */
[C---:B------:R-:W-:Y:S01]  /*a480*/  FMUL R30, R78.reuse, R37 ;  /* 0x000000254e1e7220 */ /* 0x040fe20000400000 */
[C---:B------:R-:W-:Y:S01]  /*a490*/  FMUL R37, R78.reuse, R44 ;  /* 0x0000002c4e257220 */ /* 0x040fe20000400000 */
[C---:B------:R-:W-:Y:S01]  /*a4a0*/  FMUL R24, R78.reuse, R31 ;  /* 0x0000001f4e187220 */ /* 0x040fe20000400000 */
[----:B------:R-:W-:Y:S01]  /*a4b0*/  F2FP.F16.E4M3.UNPACK_B R158, R158.H1 ;  /* 0x0000009eff9e723e */ /* 0x000fe200030006ff */
[--C-:B------:R-:W-:Y:S02]  /*a4c0*/  HADD2.F32 R108, -RZ, R155.reuse.H0_H0 ;  /* 0x2000009bff6c7230 */ /* 0x100fe40000004100 */
[----:B------:R-:W-:Y:S01]  /*a4d0*/  FMUL R27, R78, R34 ;  /* 0x000000224e1b7220 */ /* 0x000fe20000400000 */
[----:B------:R-:W-:Y:S02]  /*a4e0*/  HADD2.F32 R111, -RZ, R155.H1_H1 ;  /* 0x3000009bff6f7230 */ /* 0x000fe40000004100 */
[C---:B------:R-:W-:Y:S01]  /*a4f0*/  FFMA R24, R81.reuse, R107, R24 ;  /* 0x0000006b51187223 */ /* 0x040fe20000000018 */
[----:B------:R-:W-:Y:S01]  /*a500*/  F2FP.F16.E4M3.UNPACK_B R159, R159.H1 ;  /* 0x0000009fff9f723e */ /* 0x000fe200030006ff */
[C---:B------:R-:W-:Y:S01]  /*a510*/  FFMA R25, R81.reuse, R106, R25 ;  /* 0x0000006a51197223 */ /* 0x040fe20000000019 */
[C---:B------:R-:W-:Y:S01]  /*a520*/  FFMA R26, R81.reuse, R109, R26 ;  /* 0x0000006d511a7223 */ /* 0x040fe2000000001a */
[----:B------:R-:W-:Y:S01]  /*a530*/  F2FP.F16.E4M3.UNPACK_B R160, R160.H1 ;  /* 0x000000a0ffa0723e */ /* 0x000fe200030006ff */
[C---:B------:R-:W-:Y:S01]  /*a540*/  FFMA R27, R81.reuse, R108, R27 ;  /* 0x0000006c511b7223 */ /* 0x040fe2000000001b */
[----:B------:R-:W-:Y:S01]  /*a550*/  F2FP.SATFINITE.E4M3.F32.PACK_AB_MERGE_C R6, R24, R23, RZ ;  /* 0x000000171806723e */ /* 0x000fe200048070ff */
[C---:B------:R-:W-:Y:S01]  /*a560*/  FMUL R34, R78.reuse, R41 ;  /* 0x000000294e227220 */ /* 0x040fe20000400000 */
[C---:B------:R-:W-:Y:S01]  /*a570*/  FMUL R41, R78.reuse, R48 ;  /* 0x000000304e297220 */ /* 0x040fe20000400000 */
[----:B------:R-:W-:Y:S01]  /*a580*/  FMUL R28, R78, R35 ;  /* 0x000000234e1c7220 */ /* 0x000fe20000400000 */
[----:B------:R-:W-:Y:S01]  /*a590*/  F2FP.F16.E4M3.UNPACK_B R161, R161.H1 ;  /* 0x000000a1ffa1723e */ /* 0x000fe200030006ff */
[--C-:B------:R-:W-:Y:S01]  /*a5a0*/  HADD2.F32 R112, -RZ, R156.reuse.H0_H0 ;  /* 0x2000009cff707230 */ /* 0x100fe20000004100 */
[----:B------:R-:W-:Y:S01]  /*a5b0*/  F2FP.SATFINITE.E4M3.F32.PACK_AB_MERGE_C R6, R22, R21, R6 ;  /* 0x000000151606723e */ /* 0x000fe20004807006 */
[C---:B------:R-:W-:Y:S01]  /*a5c0*/  FFMA R28, R81.reuse, R111, R28 ;  /* 0x0000006f511c7223 */ /* 0x040fe2000000001c */
[C---:B------:R-:W-:Y:S01]  /*a5d0*/  FFMA R29, R81.reuse, R110, R29 ;  /* 0x0000006e511d7223 */ /* 0x040fe2000000001d */
[C---:B------:R-:W-:Y:S01]  /*a5e0*/  FFMA R30, R81.reuse, R113, R30 ;  /* 0x00000071511e7223 */ /* 0x040fe2000000001e */
[----:B------:R-:W-:Y:S02]  /*a5f0*/  HADD2.F32 R115, -RZ, R156.H1_H1 ;  /* 0x3000009cff737230 */ /* 0x000fe40000004100 */
[C---:B------:R-:W-:Y:S01]  /*a600*/  FMUL R31, R78.reuse, R38 ;  /* 0x000000264e1f7220 */ /* 0x040fe20000400000 */
[----:B------:R-:W-:Y:S01]  /*a610*/  F2FP.F16.E4M3.UNPACK_B R162, R162.H1 ;  /* 0x000000a2ffa2723e */ /* 0x000fe200030006ff */
[C---:B------:R-:W-:Y:S01]  /*a620*/  FMUL R38, R78.reuse, R45 ;  /* 0x0000002d4e267220 */ /* 0x040fe20000400000 */
[C---:B------:R-:W-:Y:S01]  /*a630*/  FMUL R45, R78.reuse, R52 ;  /* 0x000000344e2d7220 */ /* 0x040fe20000400000 */
[----:B------:R-:W-:Y:S01]  /*a640*/  F2FP.F16.E4M3.UNPACK_B R163, R163.H1 ;  /* 0x000000a3ffa3723e */ /* 0x000fe200030006ff */
[----:B------:R-:W-:Y:S01]  /*a650*/  FFMA R31, R81, R112, R31 ;  /* 0x00000070511f7223 */ /* 0x000fe2000000001f */
[----:B------:R-:W-:Y:S01]  /*a660*/  FMUL R52, R78, R59 ;  /* 0x0000003b4e347220 */ /* 0x000fe20000400000 */
[----:B------:R-:W-:Y:S01]  /*a670*/  IADD3 R76, PT, PT, R76, 0x1, RZ ;  /* 0x000000014c4c7810 */ /* 0x000fe20007ffe0ff */
[C---:B------:R-:W-:Y:S01]  /*a680*/  FMUL R59, R78.reuse, R66 ;  /* 0x000000424e3b7220 */ /* 0x040fe20000400000 */
[----:B------:R-:W-:Y:S01]  /*a690*/  F2FP.SATFINITE.E4M3.F32.PACK_AB_MERGE_C R66, R13, R12, R14 ;  /* 0x0000000c0d42723e */ /* 0x000fe2000480700e */
[C---:B------:R-:W-:Y:S01]  /*a6a0*/  FMUL R32, R78.reuse, R39 ;  /* 0x000000274e207220 */ /* 0x040fe20000400000 */
[--C-:B------:R-:W-:Y:S02]  /*a6b0*/  HADD2.F32 R116, -RZ, R157.reuse.H0_H0 ;  /* 0x2000009dff747230 */ /* 0x100fe40000004100 */
[C---:B------:R-:W-:Y:S01]  /*a6c0*/  FMUL R35, R78.reuse, R42 ;  /* 0x0000002a4e237220 */ /* 0x040fe20000400000 */
[----:B------:R-:W-:Y:S02]  /*a6d0*/  HADD2.F32 R119, -RZ, R157.H1_H1 ;  /* 0x3000009dff777230 */ /* 0x000fe40000004100 */
[C---:B------:R-:W-:Y:S01]  /*a6e0*/  FFMA R32, R81.reuse, R115, R32 ;  /* 0x0000007351207223 */ /* 0x040fe20000000020 */
[----:B------:R-:W-:Y:S01]  /*a6f0*/  FMUL R36, R78, R43 ;  /* 0x0000002b4e247220 */ /* 0x000fe20000400000 */
[C---:B------:R-:W-:Y:S01]  /*a700*/  FFMA R33, R81.reuse, R114, R33 ;  /* 0x0000007251217223 */ /* 0x040fe20000000021 */
[C---:B------:R-:W-:Y:S01]  /*a710*/  FFMA R34, R81.reuse, R117, R34 ;  /* 0x0000007551227223 */ /* 0x040fe20000000022 */
[--C-:B------:R-:W-:Y:S01]  /*a720*/  HADD2.F32 R120, -RZ, R158.reuse.H0_H0 ;  /* 0x2000009eff787230 */ /* 0x100fe20000004100 */
[----:B------:R-:W-:Y:S01]  /*a730*/  F2FP.SATFINITE.E4M3.F32.PACK_AB_MERGE_C R32, R32, R31, RZ ;  /* 0x0000001f2020723e */ /* 0x000fe200048070ff */
[C---:B------:R-:W-:Y:S01]  /*a740*/  FFMA R35, R81.reuse, R116, R35 ;  /* 0x0000007451237223 */ /* 0x040fe20000000023 */
[----:B------:R-:W-:Y:S02]  /*a750*/  HADD2.F32 R123, -RZ, R158.H1_H1 ;  /* 0x3000009eff7b7230 */ /* 0x000fe40000004100 */
[----:B------:R-:W-:Y:S01]  /*a760*/  FMUL R39, R78, R46 ;  /* 0x0000002e4e277220 */ /* 0x000fe20000400000 */
[----:B------:R-:W-:Y:S01]  /*a770*/  F2FP.SATFINITE.E4M3.F32.PACK_AB_MERGE_C R32, R30, R29, R32 ;  /* 0x0000001d1e20723e */ /* 0x000fe20004807020 */
[C---:B------:R-:W-:Y:S01]  /*a780*/  FFMA R36, R81.reuse, R119, R36 ;  /* 0x0000007751247223 */ /* 0x040fe20000000024 */
[C---:B------:R-:W-:Y:S01]  /*a790*/  FMUL R40, R78.reuse, R47 ;  /* 0x0000002f4e287220 */ /* 0x040fe20000400000 */
[C---:B------:R-:W-:Y:S01]  /*a7a0*/  FFMA R37, R81.reuse, R118, R37 ;  /* 0x0000007651257223 */ /* 0x040fe20000000025 */
[C---:B------:R-:W-:Y:S01]  /*a7b0*/  FFMA R38, R81.reuse, R121, R38 ;  /* 0x0000007951267223 */ /* 0x040fe20000000026 */
[C---:B------:R-:W-:Y:S01]  /*a7c0*/  FMUL R42, R78.reuse, R49 ;  /* 0x000000314e2a7220 */ /* 0x040fe20000400000 */
        /* <DEDUP_REMOVED lines=8> */
[C---:B------:R-:W-:Y:S01]  /*a850*/  FMUL R57, R78.reuse, R64 ;  /* 0x000000404e397220 */ /* 0x040fe20000400000 */
[----:B------:R-:W-:Y:S01]  /*a860*/  FFMA R42, R81, R125, R42 ;  /* 0x0000007d512a7223 */ /* 0x000fe2000000002a */
[C---:B------:R-:W-:Y:S01]  /*a870*/  FMUL R46, R78.reuse, R53 ;  /* 0x000000354e2e7220 */ /* 0x040fe20000400000 */
[--C-:B------:R-:W-:Y:S01]  /*a880*/  HADD2.F32 R128, -RZ, R160.reuse.H0_H0 ;  /* 0x200000a0ff807230 */ /* 0x100fe20000004100 */
[----:B------:R-:W-:Y:S01]  /*a890*/  F2FP.SATFINITE.E4M3.F32.PACK_AB_MERGE_C R64, R5, R4, R86 ;  /* 0x000000040540723e */ /* 0x000fe20004807056 */
[C---:B------:R-:W-:Y:S01]  /*a8a0*/  FMUL R51, R78.reuse, R58 ;  /* 0x0000003a4e337220 */ /* 0x040fe20000400000 */
[C---:B------:R-:W-:Y:S01]  /*a8b0*/  FMUL R53, R78.reuse, R60 ;  /* 0x0000003c4e357220 */ /* 0x040fe20000400000 */
[C---:B------:R-:W-:Y:S01]  /*a8c0*/  FFMA R43, R81.reuse, R124, R43 ;  /* 0x0000007c512b7223 */ /* 0x040fe2000000002b */
[----:B------:R-:W-:Y:S02]  /*a8d0*/  HADD2.F32 R131, -RZ, R160.H1_H1 ;  /* 0x300000a0ff837230 */ /* 0x000fe40000004100 */
[C---:B------:R-:W-:Y:S01]  /*a8e0*/  FMUL R47, R78.reuse, R54 ;  /* 0x000000364e2f7220 */ /* 0x040fe20000400000 */
[C---:B------:R-:W-:Y:S01]  /*a8f0*/  FMUL R58, R78.reuse, R65 ;  /* 0x000000414e3a7220 */ /* 0x040fe20000400000 */
[----:B------:R-:W-:Y:S01]  /*a900*/  FMUL R60, R78, R67 ;  /* 0x000000434e3c7220 */ /* 0x000fe20000400000 */
[----:B------:R-:W-:Y:S01]  /*a910*/  F2FP.SATFINITE.E4M3.F32.PACK_AB_MERGE_C R5, R20, R11, RZ ;  /* 0x0000000b1405723e */ /* 0x000fe200048070ff */
[----:B------:R-:W-:Y:S01]  /*a920*/  FFMA R44, R81, R127, R44 ;  /* 0x0000007f512c7223 */ /* 0x000fe2000000002c */
[C---:B------:R-:W-:Y:S01]  /*a930*/  FMUL R48, R78.reuse, R55 ;  /* 0x000000374e307220 */ /* 0x040fe20000400000 */
[----:B------:R-:W-:Y:S01]  /*a940*/  F2FP.SATFINITE.E4M3.F32.PACK_AB_MERGE_C R65, R9, R8, R138 ;  /* 0x000000080941723e */ /* 0x000fe2000480708a */
[----:B------:R-:W-:Y:S01]  /*a950*/  FFMA R45, R81, R126, R45 ;  /* 0x0000007e512d7223 */ /* 0x000fe2000000002d */
[----:B------:R-:W-:Y:S01]  /*a960*/  F2FP.SATFINITE.E4M3.F32.PACK_AB_MERGE_C R67, R17, R16, R18 ;  /* 0x000000101143723e */ /* 0x000fe20004807012 */
[----:B------:R-:W-:Y:S01]  /*a970*/  FMUL R49, R78, R56 ;  /* 0x000000384e317220 */ /* 0x000fe20000400000 */
[C---:B------:R-:W-:Y:S01]  /*a980*/  FFMA R46, R81.reuse, R129, R46 ;  /* 0x00000081512e7223 */ /* 0x040fe2000000002e */
[--C-:B------:R-:W-:Y:S02]  /*a990*/  HADD2.F32 R132, -RZ, R161.reuse.H0_H0 ;  /* 0x200000a1ff847230 */ /* 0x100fe40000004100 */
[C---:B------:R-:W-:Y:S01]  /*a9a0*/  FFMA R47, R81.reuse, R128, R47 ;  /* 0x00000080512f7223 */ /* 0x040fe2000000002f */
[----:B------:R1:W-:Y:S01]  /*a9b0*/  STS.128 [R172+UR49+0xa200], R64 ;  /* 0x00a20040ac007988 */ /* 0x0003e20008000c31 */
[----:B------:R-:W-:Y:S01]  /*a9c0*/  HADD2.F32 R135, -RZ, R161.H1_H1 ;  /* 0x300000a1ff877230 */ /* 0x000fe20000004100 */
[----:B------:R-:W-:Y:S01]  /*a9d0*/  F2FP.SATFINITE.E4M3.F32.PACK_AB_MERGE_C R5, R10, R7, R5 ;  /* 0x000000070a05723e */ /* 0x000fe20004807005 */
[C---:B------:R-:W-:Y:S01]  /*a9e0*/  FFMA R48, R81.reuse, R131, R48 ;  /* 0x0000008351307223 */ /* 0x040fe20000000030 */
[----:B------:R-:W-:Y:S01]  /*a9f0*/  F2FP.SATFINITE.E4M3.F32.PACK_AB_MERGE_C R7, R28, R27, RZ ;  /* 0x0000001b1c07723e */ /* 0x000fe200048070ff */
        /* <DEDUP_REMOVED lines=8> */
[----:B------:R-:W-:Y:S01]  /*aa80*/  FMUL R56, R78, R63 ;  /* 0x0000003f4e387220 */ /* 0x000fe20000400000 */
[----:B------:R-:W-:Y:S01]  /*aa90*/  F2FP.SATFINITE.E4M3.F32.PACK_AB_MERGE_C R4, R2, R0, R3 ;  /* 0x000000000204723e */ /* 0x000fe20004807003 */
[C---:B------:R-:W-:Y:S01]  /*aaa0*/  FFMA R53, R81.reuse, R134, R53 ;  /* 0x0000008651357223 */ /* 0x040fe20000000035 */
[----:B------:R-:W-:Y:S01]  /*aab0*/  F2FP.SATFINITE.E4M3.F32.PACK_AB_MERGE_C R7, R26, R25, R7 ;  /* 0x000000191a07723e */ /* 0x000fe20004807007 */
[C---:B------:R-:W-:Y:S01]  /*aac0*/  FFMA R54, R81.reuse, R137, R54 ;  /* 0x0000008951367223 */ /* 0x040fe20000000036 */
[--C-:B------:R-:W-:Y:S02]  /*aad0*/  HADD2.F32 R84, -RZ, R163.reuse.H0_H0 ;  /* 0x200000a3ff547230 */ /* 0x100fe40000004100 */
[C---:B------:R-:W-:Y:S01]  /*aae0*/  FFMA R55, R81.reuse, R136, R55 ;  /* 0x0000008851377223 */ /* 0x040fe20000000037 */
[----:B------:R-:W-:Y:S01]  /*aaf0*/  HADD2.F32 R85, -RZ, R163.H1_H1 ;  /* 0x300000a3ff557230 */ /* 0x000fe20000004100 */
[----:B------:R1:W-:Y:S01]  /*ab00*/  STS.128 [R192+0xa010], R4 ;  /* 0x00a01004c0007388 */ /* 0x0003e20000000c00 */
[----:B------:R-:W-:Y:S01]  /*ab10*/  F2FP.SATFINITE.E4M3.F32.PACK_AB_MERGE_C R35, R36, R35, RZ ;  /* 0x000000232423723e */ /* 0x000fe200048070ff */
[C---:B------:R-:W-:Y:S01]  /*ab20*/  FFMA R56, R81.reuse, R139, R56 ;  /* 0x0000008b51387223 */ /* 0x040fe20000000038 */
[----:B------:R-:W-:Y:S01]  /*ab30*/  F2FP.SATFINITE.E4M3.F32.PACK_AB_MERGE_C R39, R40, R39, RZ ;  /* 0x000000272827723e */ /* 0x000fe200048070ff */
[C---:B------:R-:W-:Y:S01]  /*ab40*/  FFMA R57, R81.reuse, R82, R57 ;  /* 0x0000005251397223 */ /* 0x040fe20000000039 */
[----:B------:R-:W-:Y:S01]  /*ab50*/  F2FP.SATFINITE.E4M3.F32.PACK_AB_MERGE_C R43, R44, R43, RZ ;  /* 0x0000002b2c2b723e */ /* 0x000fe200048070ff */
[C---:B------:R-:W-:Y:S01]  /*ab60*/  FFMA R58, R81.reuse, R83, R58 ;  /* 0x00000053513a7223 */ /* 0x040fe2000000003a */
[C---:B------:R-:W-:Y:S01]  /*ab70*/  FFMA R59, R81.reuse, R84, R59 ;  /* 0x00000054513b7223 */ /* 0x040fe2000000003b */
[----:B------:R-:W-:Y:S01]  /*ab80*/  F2FP.SATFINITE.E4M3.F32.PACK_AB_MERGE_C R33, R34, R33, R35 ;  /* 0x000000212221723e */ /* 0x000fe20004807023 */
        /* <DEDUP_REMOVED lines=11> */
[----:B------:R-:W-:Y:S05]  /*ac40*/  F2FP.SATFINITE.E4M3.F32.PACK_AB_MERGE_C R51, R58, R57, R59 ;  /* 0x000000393a33723e */ /* 0x000fea000480703b */
        /* <DEDUP_REMOVED lines=18> */
.L_x_122:
[----:B------:R-:W-:Y:S05]  /*ad70*/  BSYNC.RECONVERGENT B0 ;  /* 0x0000000000007941 */ /* 0x000fea0003800200 */
.L_x_121:
[----:B------:R-:W-:Y:S01]  /*ad80*/  BAR.SYNC.DEFER_BLOCKING 0x1, 0x80 ;  /* 0x0042000000007b1d */ /* 0x000fe20000010000 */
[----:B------:R-:W-:Y:S01]  /*ad90*/  ISETP.NE.AND P2, PT, R190, RZ, PT ;  /* 0x000000ffbe00720c */ /* 0x000fe20003f45270 */
[----:B------:R-:W-:Y:S01]  /*ada0*/  IMAD.IADD R20, R75, 0x1, R147 ;  /* 0x000000014b147824 */ /* 0x000fe200078e0293 */
[----:B------:R-:W-:Y:S01]  /*adb0*/  ISETP.NE.AND P0, PT, R191, 0x2, PT ;  /* 0x00000002bf00780c */ /* 0x000fe20003f05270 */
[----:B------:R-:W-:Y:S01]  /*adc0*/  IMAD.IADD R21, R77, 0x1, R170 ;  /* 0x000000014d157824 */ /* 0x000fe200078e02aa */
[----:B------:R-:W-:Y:S02]  /*add0*/  ISETP.NE.AND P1, PT, R76, 0x2, PT ;  /* 0x000000024c00780c */ /* 0x000fe40003f25270 */
[----:B------:R-:W-:Y:S02]  /*ade0*/  SEL R3, RZ, 0x1, P0 ;  /* 0x00000001ff037807 */ /* 0x000fe40000000000 */
[----:B------:R-:W-:Y:S02]  /*adf0*/  SEL R0, RZ, 0x1, P1 ;  /* 0x00000001ff007807 */ /* 0x000fe40000800000 */
[----:B------:R-:W-:Y:S02]  /*ae00*/  LOP3.LUT R182, R182, R3, RZ, 0x3c, !PT ;  /* 0x00000003b6b67212 */ /* 0x000fe400078e3cff */
[----:B------:R-:W-:Y:S02]  /*ae10*/  LOP3.LUT R183, R183, R0, RZ, 0x3c, !PT ;  /* 0x00000000b7b77212 */ /* 0x000fe400078e3cff */
[----:B------:R-:W-:Y:S02]  /*ae20*/  @P2 R2UR UR36, R179 ;  /* 0x00000000b32422ca */ /* 0x000fe400000e0000 */
[----:B------:R-:W-:Y:S02]  /*ae30*/  SEL R191, R191, RZ, P0 ;  /* 0x000000ffbfbf7207 */ /* 0x000fe40000000000 */
[----:B------:R-:W-:Y:S01]  /*ae40*/  SEL R76, R76, RZ, P1 ;  /* 0x000000ff4c4c7207 */ /* 0x000fe20000800000 */
[----:B------:R-:W-:Y:S10]  /*ae50*/  @P2 BRA `(.L_x_123) ;  /* 0xffffff9800d82947 */ /* 0x000ff4000383ffff */
[----:B------:R-:W-:Y:S05]  /*ae60*/  EXIT ;  /* 0x000000000000794d */ /* 0x000fea0003800000 */
.L_x_19:
[----:B--2---:R2:W1:Y:S02]  /*ae70*/  SYNCS.PHASECHK.TRANS64.TRYWAIT P0, [R3+URZ+0xc0], R2 ;  /* 0x0000c002030075a7 */ /* 0x00446400080011ff */
[----:B-1----:R-:W-:Y:S05]  /*ae80*/  @!P0 NANOSLEEP.SYNCS 0x989680 ;  /* 0x009896800000895d */ /* 0x002fea0003900000 */
[----:B------:R-:W1:Y:S02]  /*ae90*/  @!P0 SYNCS.PHASECHK.TRANS64 P0, [R3+URZ+0xc0], R2 ;  /* 0x0000c002030085a7 */ /* 0x000e6400080010ff */
[----:B-1----:R-:W-:Y:S05]  /*aea0*/  @!P0 BRA `(.L_x_19) ;  /* 0xfffffffc00f08947 */ /* 0x002fea000383ffff */
[----:B------:R-:W-:Y:S05]  /*aeb0*/  BRA `(.L_x_124) ;  /* 0xffffff6400a87947 */ /* 0x000fea000383ffff */
.L_x_22:
[----:B-1----:R-:W-:-:S07]  /*aec0*/  MOV R2, UR33 ;  /* 0x0000002100027c02 */ /* 0x002fce0008000f00 */
.L_x_125:
[----:B-1----:R1:W2:Y:S02]  /*aed0*/  SYNCS.PHASECHK.TRANS64.TRYWAIT P0, [R2+URZ+0x10], R5 ;  /* 0x00001005020075a7 */ /* 0x0022a400080011ff */
[----:B--2---:R-:W-:Y:S05]  /*aee0*/  @!P0 NANOSLEEP.SYNCS 0x989680 ;  /* 0x009896800000895d */ /* 0x004fea0003900000 */
[----:B------:R-:W2:Y:S02]  /*aef0*/  @!P0 SYNCS.PHASECHK.TRANS64 P0, [R2+URZ+0x10], R5 ;  /* 0x00001005020085a7 */ /* 0x000ea400080010ff */
[----:B--2---:R-:W-:Y:S05]  /*af00*/  @!P0 BRA `(.L_x_125) ;  /* 0xfffffffc00f08947 */ /* 0x004fea000383ffff */
[----:B------:R-:W-:Y:S05]  /*af10*/  BRA `(.L_x_21) ;  /* 0xffffff6400f87947 */ /* 0x000fea000383ffff */
.L_x_28:
[----:B-1----:R-:W-:-:S07]  /*af20*/  MOV R2, UR17 ;  /* 0x0000001100027c02 */ /* 0x002fce0008000f00 */
.L_x_126:
[----:B-1----:R1:W2:Y:S02]  /*af30*/  SYNCS.PHASECHK.TRANS64.TRYWAIT P0, [R2+URZ+0x10], R5 ;  /* 0x00001005020075a7 */ /* 0x0022a400080011ff */
[----:B--2---:R-:W-:Y:S05]  /*af40*/  @!P0 NANOSLEEP.SYNCS 0x989680 ;  /* 0x009896800000895d */ /* 0x004fea0003900000 */
[----:B------:R-:W2:Y:S02]  /*af50*/  @!P0 SYNCS.PHASECHK.TRANS64 P0, [R2+URZ+0x10], R5 ;  /* 0x00001005020085a7 */ /* 0x000ea400080010ff */
[----:B--2---:R-:W-:Y:S05]  /*af60*/  @!P0 BRA `(.L_x_126) ;  /* 0xfffffffc00f08947 */ /* 0x004fea000383ffff */
[----:B------:R-:W-:Y:S05]  /*af70*/  BRA `(.L_x_27) ;  /* 0xffffff6800a07947 */ /* 0x000fea000383ffff */
.L_x_32:
[----:B-1----:R1:W2:Y:S02]  /*af80*/  SYNCS.PHASECHK.TRANS64.TRYWAIT P0, [R2+URZ+0x70], R3 ;  /* 0x00007003020075a7 */ /* 0x0022a400080011ff */
[----:B--2---:R-:W-:Y:S05]  /*af90*/  @!P0 NANOSLEEP.SYNCS 0x989680 ;  /* 0x009896800000895d */ /* 0x004fea0003900000 */
[----:B------:R-:W2:Y:S02]  /*afa0*/  @!P0 SYNCS.PHASECHK.TRANS64 P0, [R2+URZ+0x70], R3 ;  /* 0x00007003020085a7 */ /* 0x000ea400080010ff */
[----:B--2---:R-:W-:Y:S05]  /*afb0*/  @!P0 BRA `(.L_x_32) ;  /* 0xfffffffc00f08947 */ /* 0x004fea000383ffff */
[----:B------:R-:W-:Y:S05]  /*afc0*/  BRA `(.L_x_127) ;  /* 0xffffff6c00307947 */ /* 0x000fea000383ffff */
.L_x_36:
[----:B----4-:R-:W-:-:S07]  /*afd0*/  MOV R0, UR4 ;  /* 0x0000000400007c02 */ /* 0x010fce0008000f00 */
.L_x_128:
[----:B-1----:R1:W2:Y:S02]  /*afe0*/  SYNCS.PHASECHK.TRANS64.TRYWAIT P0, [R0+URZ], R3 ;  /* 0x00000003000075a7 */ /* 0x0022a400080011ff */
[----:B--2---:R-:W-:Y:S05]  /*aff0*/  @!P0 NANOSLEEP.SYNCS 0x989680 ;  /* 0x009896800000895d */ /* 0x004fea0003900000 */
[----:B------:R-:W2:Y:S02]  /*b000*/  @!P0 SYNCS.PHASECHK.TRANS64 P0, [R0+URZ], R3 ;  /* 0x00000003000085a7 */ /* 0x000ea400080010ff */
[----:B--2---:R-:W-:Y:S05]  /*b010*/  @!P0 BRA `(.L_x_128) ;  /* 0xfffffffc00f08947 */ /* 0x004fea000383ffff */
[----:B------:R-:W-:Y:S05]  /*b020*/  BRA `(.L_x_129) ;  /* 0xffffff7000a07947 */ /* 0x000fea000383ffff */
.L_x_39:
[----:B-1----:R1:W2:Y:S02]  /*b030*/  SYNCS.PHASECHK.TRANS64.TRYWAIT P0, [R0+URZ+0xb0], R5 ;  /* 0x0000b005000075a7 */ /* 0x0022a400080011ff */
[----:B--2---:R-:W-:Y:S05]  /*b040*/  @!P0 NANOSLEEP.SYNCS 0x989680 ;  /* 0x009896800000895d */ /* 0x004fea0003900000 */
[----:B------:R-:W2:Y:S02]  /*b050*/  @!P0 SYNCS.PHASECHK.TRANS64 P0, [R0+URZ+0xb0], R5 ;  /* 0x0000b005000085a7 */ /* 0x000ea400080010ff */
[----:B--2---:R-:W-:Y:S05]  /*b060*/  @!P0 BRA `(.L_x_39) ;  /* 0xfffffffc00f08947 */ /* 0x004fea000383ffff */
[----:B------:R-:W-:Y:S05]  /*b070*/  BRA `(.L_x_130) ;  /* 0xffffff7000fc7947 */ /* 0x000fea000383ffff */
.L_x_40:
[----:B------:R-:W-:-:S07]  /*b080*/  MOV R0, UR5 ;  /* 0x0000000500007c02 */ /* 0x000fce0008000f00 */
.L_x_131:
[----:B-1----:R1:W2:Y:S02]  /*b090*/  SYNCS.PHASECHK.TRANS64.TRYWAIT P0, [R0+URZ+0x80], R5 ;  /* 0x00008005000075a7 */ /* 0x0022a400080011ff */
[----:B--2---:R-:W-:Y:S05]  /*b0a0*/  @!P0 NANOSLEEP.SYNCS 0x989680 ;  /* 0x009896800000895d */ /* 0x004fea0003900000 */
[----:B------:R-:W2:Y:S02]  /*b0b0*/  @!P0 SYNCS.PHASECHK.TRANS64 P0, [R0+URZ+0x80], R5 ;  /* 0x00008005000085a7 */ /* 0x000ea400080010ff */
[----:B--2---:R-:W-:Y:S05]  /*b0c0*/  @!P0 BRA `(.L_x_131) ;  /* 0xfffffffc00f08947 */ /* 0x004fea000383ffff */
[----:B------:R-:W-:Y:S05]  /*b0d0*/  BRA `(.L_x_132) ;  /* 0xffffff74000c7947 */ /* 0x000fea000383ffff */
.L_x_41:
[----:B-1----:R1:W2:Y:S02]  /*b0e0*/  SYNCS.PHASECHK.TRANS64.TRYWAIT P1, [R0+URZ+0x70], R5 ;  /* 0x00007005000075a7 */ /* 0x0022a400080211ff */
[----:B--2---:R-:W-:Y:S05]  /*b0f0*/  @!P1 NANOSLEEP.SYNCS 0x989680 ;  /* 0x009896800000995d */ /* 0x004fea0003900000 */
[----:B------:R-:W2:Y:S02]  /*b100*/  @!P1 SYNCS.PHASECHK.TRANS64 P1, [R0+URZ+0x70], R5 ;  /* 0x00007005000095a7 */ /* 0x000ea400080210ff */
[----:B--2---:R-:W-:Y:S05]  /*b110*/  @!P1 BRA `(.L_x_41) ;  /* 0xfffffffc00f09947 */ /* 0x004fea000383ffff */
[----:B------:R-:W-:Y:S05]  /*b120*/  BRA `(.L_x_133) ;  /* 0xffffff74003c7947 */ /* 0x000fea000383ffff */
.L_x_44:
[----:B------:R-:W-:-:S07]  /*b130*/  MOV R0, UR5 ;  /* 0x0000000500007c02 */ /* 0x000fce0008000f00 */
.L_x_134:
[----:B-1----:R1:W2:Y:S02]  /*b140*/  SYNCS.PHASECHK.TRANS64.TRYWAIT P0, [R0+URZ+0x80], R3 ;  /* 0x00008003000075a7 */ /* 0x0022a400080011ff */
[----:B--2---:R-:W-:Y:S05]  /*b150*/  @!P0 NANOSLEEP.SYNCS 0x989680 ;  /* 0x009896800000895d */ /* 0x004fea0003900000 */
[----:B------:R-:W2:Y:S02]  /*b160*/  @!P0 SYNCS.PHASECHK.TRANS64 P0, [R0+URZ+0x80], R3 ;  /* 0x00008003000085a7 */ /* 0x000ea400080010ff */
[----:B--2---:R-:W-:Y:S05]  /*b170*/  @!P0 BRA `(.L_x_134) ;  /* 0xfffffffc00f08947 */ /* 0x004fea000383ffff */
[----:B------:R-:W-:Y:S05]  /*b180*/  BRA `(.L_x_43) ;  /* 0xffffff7400907947 */ /* 0x000fea000383ffff */
.L_x_51:
[----:B-1----:R1:W2:Y:S02]  /*b190*/  SYNCS.PHASECHK.TRANS64.TRYWAIT P1, [R0+URZ+0x70], R5 ;  /* 0x00007005000075a7 */ /* 0x0022a400080211ff */
[----:B--2---:R-:W-:Y:S05]  /*b1a0*/  @!P1 NANOSLEEP.SYNCS 0x989680 ;  /* 0x009896800000995d */ /* 0x004fea0003900000 */
[----:B------:R-:W2:Y:S02]  /*b1b0*/  @!P1 SYNCS.PHASECHK.TRANS64 P1, [R0+URZ+0x70], R5 ;  /* 0x00007005000095a7 */ /* 0x000ea400080210ff */
[----:B--2---:R-:W-:Y:S05]  /*b1c0*/  @!P1 BRA `(.L_x_51) ;  /* 0xfffffffc00f09947 */ /* 0x004fea000383ffff */
[----:B------:R-:W-:Y:S05]  /*b1d0*/  BRA `(.L_x_135) ;  /* 0xffffff7c00007947 */ /* 0x000fea000383ffff */
.L_x_52:
[----:B------:R-:W-:-:S07]  /*b1e0*/  MOV R3, UR7 ;  /* 0x0000000700037c02 */ /* 0x000fce0008000f00 */
.L_x_136:
[----:B-1----:R1:W2:Y:S02]  /*b1f0*/  SYNCS.PHASECHK.TRANS64.TRYWAIT P0, [R3+URZ+0xa0], R0 ;  /* 0x0000a000030075a7 */ /* 0x0022a400080011ff */
[----:B--2---:R-:W-:Y:S05]  /*b200*/  @!P0 NANOSLEEP.SYNCS 0x989680 ;  /* 0x009896800000895d */ /* 0x004fea0003900000 */
[----:B------:R-:W2:Y:S02]  /*b210*/  @!P0 SYNCS.PHASECHK.TRANS64 P0, [R3+URZ+0xa0], R0 ;  /* 0x0000a000030085a7 */ /* 0x000ea400080010ff */
[----:B--2---:R-:W-:Y:S05]  /*b220*/  @!P0 BRA `(.L_x_136) ;  /* 0xfffffffc00f08947 */ /* 0x004fea000383ffff */
[----:B------:R-:W-:Y:S05]  /*b230*/  BRA `(.L_x_137) ;  /* 0xffffff7c00387947 */ /* 0x000fea000383ffff */
.L_x_55:
[----:B------:R-:W-:Y:S07]  /*b240*/  MOV R0, UR6 ;  /* 0x0000000600007c02 */ /* 0x000fee0008000f00 */
.L_x_138:
[----:B-1----:R1:W2:Y:S02]  /*b250*/  SYNCS.PHASECHK.TRANS64.TRYWAIT P0, [R0+URZ], R3 ;  /* 0x00000003000075a7 */ /* 0x0022a400080011ff */
[----:B--2---:R-:W-:Y:S05]  /*b260*/  @!P0 NANOSLEEP.SYNCS 0x989680 ;  /* 0x009896800000895d */ /* 0x004fea0003900000 */
[----:B------:R-:W2:Y:S02]  /*b270*/  @!P0 SYNCS.PHASECHK.TRANS64 P0, [R0+URZ], R3 ;  /* 0x00000003000085a7 */ /* 0x000ea400080010ff */
[----:B--2---:R-:W-:Y:S05]  /*b280*/  @!P0 BRA `(.L_x_138) ;  /* 0xfffffffc00f08947 */ /* 0x004fea000383ffff */
[----:B------:R-:W-:Y:S05]  /*b290*/  BRA `(.L_x_54) ;  /* 0xffffff7c00547947 */ /* 0x000fea000383ffff */
.L_x_58:
[----:B------:R-:W-:-:S07]  /*b2a0*/  MOV R0, UR6 ;  /* 0x0000000600007c02 */ /* 0x000fce0008000f00 */
.L_x_139:
[----:B--2---:R2:W4:Y:S02]  /*b2b0*/  SYNCS.PHASECHK.TRANS64.TRYWAIT P0, [R0+URZ], R3 ;  /* 0x00000003000075a7 */ /* 0x00452400080011ff */
[----:B----4-:R-:W-:Y:S05]  /*b2c0*/  @!P0 NANOSLEEP.SYNCS 0x989680 ;  /* 0x009896800000895d */ /* 0x010fea0003900000 */
[----:B------:R-:W4:Y:S02]  /*b2d0*/  @!P0 SYNCS.PHASECHK.TRANS64 P0, [R0+URZ], R3 ;  /* 0x00000003000085a7 */ /* 0x000f2400080010ff */
[----:B----4-:R-:W-:Y:S05]  /*b2e0*/  @!P0 BRA `(.L_x_139) ;  /* 0xfffffffc00f08947 */ /* 0x010fea000383ffff */
[----:B------:R-:W-:Y:S05]  /*b2f0*/  BRA `(.L_x_140) ;  /* 0xffffff8000307947 */ /* 0x000fea000383ffff */
.L_x_59:
[----:B------:R-:W-:-:S07]  /*b300*/  MOV R0, UR7 ;  /* 0x0000000700007c02 */ /* 0x000fce0008000f00 */
.L_x_141:
[----:B-1----:R1:W2:Y:S02]  /*b310*/  SYNCS.PHASECHK.TRANS64.TRYWAIT P0, [R0+URZ], R3 ;  /* 0x00000003000075a7 */ /* 0x0022a400080011ff */
[----:B--2---:R-:W-:Y:S05]  /*b320*/  @!P0 NANOSLEEP.SYNCS 0x989680 ;  /* 0x009896800000895d */ /* 0x004fea0003900000 */
[----:B------:R-:W2:Y:S02]  /*b330*/  @!P0 SYNCS.PHASECHK.TRANS64 P0, [R0+URZ], R3 ;  /* 0x00000003000085a7 */ /* 0x000ea400080010ff */
[----:B--2---:R-:W-:Y:S05]  /*b340*/  @!P0 BRA `(.L_x_141) ;  /* 0xfffffffc00f08947 */ /* 0x004fea000383ffff */
[----:B------:R-:W-:Y:S05]  /*b350*/  BRA `(.L_x_142) ;  /* 0xffffff80003c7947 */ /* 0x000fea000383ffff */
.L_x_64:
[----:B--2---:R2:W3:Y:S02]  /*b360*/  SYNCS.PHASECHK.TRANS64.TRYWAIT P0, [R0+URZ+0x70], R3 ;  /* 0x00007003000075a7 */ /* 0x0044e400080011ff */
[----:B---3--:R-:W-:Y:S05]  /*b370*/  @!P0 NANOSLEEP.SYNCS 0x989680 ;  /* 0x009896800000895d */ /* 0x008fea0003900000 */
[----:B------:R-:W3:Y:S02]  /*b380*/  @!P0 SYNCS.PHASECHK.TRANS64 P0, [R0+URZ+0x70], R3 ;  /* 0x00007003000085a7 */ /* 0x000ee400080010ff */
[----:B---3--:R-:W-:Y:S05]  /*b390*/  @!P0 BRA `(.L_x_64) ;  /* 0xfffffffc00f08947 */ /* 0x008fea000383ffff */
[----:B------:R-:W-:Y:S05]  /*b3a0*/  BRA `(.L_x_143) ;  /* 0xffffff8400487947 */ /* 0x000fea000383ffff */
.L_x_67:
[----:B------:R-:W-:Y:S07]  /*b3b0*/  MOV R0, UR7 ;  /* 0x0000000700007c02 */ /* 0x000fee0008000f00 */
.L_x_144:
[----:B--2---:R2:W3:Y:S02]  /*b3c0*/  SYNCS.PHASECHK.TRANS64.TRYWAIT P0, [R0+URZ+0x68], R3 ;  /* 0x00006803000075a7 */ /* 0x0044e400080011ff */
[----:B---3--:R-:W-:Y:S05]  /*b3d0*/  @!P0 NANOSLEEP.SYNCS 0x989680 ;  /* 0x009896800000895d */ /* 0x008fea0003900000 */
[----:B------:R-:W3:Y:S02]  /*b3e0*/  @!P0 SYNCS.PHASECHK.TRANS64 P0, [R0+URZ+0x68], R3 ;  /* 0x00006803000085a7 */ /* 0x000ee400080010ff */
[----:B---3--:R-:W-:Y:S05]  /*b3f0*/  @!P0 BRA `(.L_x_144) ;  /* 0xfffffffc00f08947 */ /* 0x008fea000383ffff */
[----:B------:R-:W-:Y:S05]  /*b400*/  BRA `(.L_x_66) ;  /* 0xffffff8800287947 */ /* 0x000fea000383ffff */
.L_x_70:
[----:B------:R-:W-:Y:S07]  /*b410*/  MOV R3, UR7 ;  /* 0x0000000700037c02 */ /* 0x000fee0008000f00 */
.L_x_145:
[----:B-1----:R1:W2:Y:S02]  /*b420*/  SYNCS.PHASECHK.TRANS64.TRYWAIT P0, [R3+URZ+0x40], R12 ;  /* 0x0000400c030075a7 */ /* 0x0022a400080011ff */
[----:B--2---:R-:W-:Y:S05]  /*b430*/  @!P0 NANOSLEEP.SYNCS 0x989680 ;  /* 0x009896800000895d */ /* 0x004fea0003900000 */
[----:B------:R-:W2:Y:S02]  /*b440*/  @!P0 SYNCS.PHASECHK.TRANS64 P0, [R3+URZ+0x40], R12 ;  /* 0x0000400c030085a7 */ /* 0x000ea400080010ff */
[----:B--2---:R-:W-:Y:S05]  /*b450*/  @!P0 BRA `(.L_x_145) ;  /* 0xfffffffc00f08947 */ /* 0x004fea000383ffff */
[----:B------:R-:W-:Y:S05]  /*b460*/  BRA `(.L_x_146) ;  /* 0xffffff8800a07947 */ /* 0x000fea000383ffff */
.L_x_71:
[----:B-1----:R-:W-:Y:S07]  /*b470*/  MOV R3, UR7 ;  /* 0x0000000700037c02 */ /* 0x002fee0008000f00 */
.L_x_147:
[----:B-1----:R1:W2:Y:S02]  /*b480*/  SYNCS.PHASECHK.TRANS64.TRYWAIT P0, [R3+URZ+0x48], R12 ;  /* 0x0000480c030075a7 */ /* 0x0022a400080011ff */
[----:B--2---:R-:W-:Y:S05]  /*b490*/  @!P0 NANOSLEEP.SYNCS 0x989680 ;  /* 0x009896800000895d */ /* 0x004fea0003900000 */
[----:B------:R-:W2:Y:S02]  /*b4a0*/  @!P0 SYNCS.PHASECHK.TRANS64 P0, [R3+URZ+0x48], R12 ;  /* 0x0000480c030085a7 */ /* 0x000ea400080010ff */
[----:B--2---:R-:W-:Y:S05]  /*b4b0*/  @!P0 BRA `(.L_x_147) ;  /* 0xfffffffc00f08947 */ /* 0x004fea000383ffff */
[----:B------:R-:W-:Y:S05]  /*b4c0*/  BRA `(.L_x_148) ;  /* 0xffffff8800dc7947 */ /* 0x000fea000383ffff */
.L_x_72:
[----:B-1----:R-:W-:Y:S07]  /*b4d0*/  MOV R3, UR7 ;  /* 0x0000000700037c02 */ /* 0x002fee0008000f00 */
.L_x_149:
[----:B-1----:R1:W2:Y:S02]  /*b4e0*/  SYNCS.PHASECHK.TRANS64.TRYWAIT P0, [R3+URZ+0x50], R12 ;  /* 0x0000500c030075a7 */ /* 0x0022a400080011ff */
[----:B--2---:R-:W-:Y:S05]  /*b4f0*/  @!P0 NANOSLEEP.SYNCS 0x989680 ;  /* 0x009896800000895d */ /* 0x004fea0003900000 */
[----:B------:R-:W2:Y:S02]  /*b500*/  @!P0 SYNCS.PHASECHK.TRANS64 P0, [R3+URZ+0x50], R12 ;  /* 0x0000500c030085a7 */ /* 0x000ea400080010ff */
[----:B--2---:R-:W-:Y:S05]  /*b510*/  @!P0 BRA `(.L_x_149) ;  /* 0xfffffffc00f08947 */ /* 0x004fea000383ffff */
[----:B------:R-:W-:Y:S05]  /*b520*/  BRA `(.L_x_150) ;  /* 0xffffff8c00247947 */ /* 0x000fea000383ffff */
.L_x_73:
[----:B------:R-:W-:Y:S07]  /*b530*/  MOV R3, UR7 ;  /* 0x0000000700037c02 */ /* 0x000fee0008000f00 */
.L_x_151:
[----:B-1----:R1:W2:Y:S02]  /*b540*/  SYNCS.PHASECHK.TRANS64.TRYWAIT P0, [R3+URZ+0x58], R12 ;  /* 0x0000580c030075a7 */ /* 0x0022a400080011ff */
[----:B--2---:R-:W-:Y:S05]  /*b550*/  @!P0 NANOSLEEP.SYNCS 0x989680 ;  /* 0x009896800000895d */ /* 0x004fea0003900000 */
[----:B------:R-:W2:Y:S02]  /*b560*/  @!P0 SYNCS.PHASECHK.TRANS64 P0, [R3+URZ+0x58], R12 ;  /* 0x0000580c030085a7 */ /* 0x000ea400080010ff */
[----:B--2---:R-:W-:Y:S05]  /*b570*/  @!P0 BRA `(.L_x_151) ;  /* 0xfffffffc00f08947 */ /* 0x004fea000383ffff */
[----:B------:R-:W-:Y:S05]  /*b580*/  BRA `(.L_x_152) ;  /* 0xffffff8c00ac7947 */ /* 0x000fea000383ffff */
.L_x_75:
[----:B------:R-:W-:-:S07]  /*b590*/  MOV R0, UR7 ;  /* 0x0000000700007c02 */ /* 0x000fce0008000f00 */
.L_x_153:
[----:B-1----:R1:W3:Y:S02]  /*b5a0*/  SYNCS.PHASECHK.TRANS64.TRYWAIT P0, [R0+URZ+0x40], R3 ;  /* 0x00004003000075a7 */ /* 0x0022e400080011ff */
[----:B---3--:R-:W-:Y:S05]  /*b5b0*/  @!P0 NANOSLEEP.SYNCS 0x989680 ;  /* 0x009896800000895d */ /* 0x008fea0003900000 */
[----:B------:R-:W3:Y:S02]  /*b5c0*/  @!P0 SYNCS.PHASECHK.TRANS64 P0, [R0+URZ+0x40], R3 ;  /* 0x00004003000085a7 */ /* 0x000ee400080010ff */
[----:B---3--:R-:W-:Y:S05]  /*b5d0*/  @!P0 BRA `(.L_x_153) ;  /* 0xfffffffc00f08947 */ /* 0x008fea000383ffff */
[----:B------:R-:W-:Y:S05]  /*b5e0*/  BRA `(.L_x_154) ;  /* 0xffffff90001c7947 */ /* 0x000fea000383ffff */
.L_x_76:
[----:B-1----:R-:W-:-:S07]  /*b5f0*/  MOV R0, UR7 ;  /* 0x0000000700007c02 */ /* 0x002fce0008000f00 */
.L_x_155:
[----:B-1----:R1:W3:Y:S02]  /*b600*/  SYNCS.PHASECHK.TRANS64.TRYWAIT P0, [R0+URZ+0x48], R3 ;  /* 0x00004803000075a7 */ /* 0x0022e400080011ff */
[----:B---3--:R-:W-:Y:S05]  /*b610*/  @!P0 NANOSLEEP.SYNCS 0x989680 ;  /* 0x009896800000895d */ /* 0x008fea0003900000 */
[----:B------:R-:W3:Y:S02]  /*b620*/  @!P0 SYNCS.PHASECHK.TRANS64 P0, [R0+URZ+0x48], R3 ;  /* 0x00004803000085a7 */ /* 0x000ee400080010ff */
[----:B---3--:R-:W-:Y:S05]  /*b630*/  @!P0 BRA `(.L_x_155) ;  /* 0xfffffffc00f08947 */ /* 0x008fea000383ffff */
[----:B------:R-:W-:Y:S05]  /*b640*/  BRA `(.L_x_156) ;  /* 0xffffff90000c7947 */ /* 0x000fea000383ffff */
.L_x_77:
[----:B-1----:R-:W-:-:S07]  /*b650*/  MOV R0, UR7 ;  /* 0x0000000700007c02 */ /* 0x002fce0008000f00 */
.L_x_157:
[----:B-1----:R1:W3:Y:S02]  /*b660*/  SYNCS.PHASECHK.TRANS64.TRYWAIT P0, [R0+URZ+0x50], R3 ;  /* 0x00005003000075a7 */ /* 0x0022e400080011ff */
[----:B---3--:R-:W-:Y:S05]  /*b670*/  @!P0 NANOSLEEP.SYNCS 0x989680 ;  /* 0x009896800000895d */ /* 0x008fea0003900000 */
[----:B------:R-:W3:Y:S02]  /*b680*/  @!P0 SYNCS.PHASECHK.TRANS64 P0, [R0+URZ+0x50], R3 ;  /* 0x00005003000085a7 */ /* 0x000ee400080010ff */
[----:B---3--:R-:W-:Y:S05]  /*b690*/  @!P0 BRA `(.L_x_157) ;  /* 0xfffffffc00f08947 */ /* 0x008fea000383ffff */
[----:B------:R-:W-:Y:S05]  /*b6a0*/  BRA `(.L_x_158) ;  /* 0xffffff8c00fc7947 */ /* 0x000fea000383ffff */
.L_x_79:
[----:B--2---:R2:W4:Y:S02]  /*b6b0*/  SYNCS.PHASECHK.TRANS64.TRYWAIT P0, [R0+URZ+0x70], R3 ;  /* 0x00007003000075a7 */ /* 0x00452400080011ff */
[----:B----4-:R-:W-:Y:S05]  /*b6c0*/  @!P0 NANOSLEEP.SYNCS 0x989680 ;  /* 0x009896800000895d */ /* 0x010fea0003900000 */
[----:B------:R-:W4:Y:S02]  /*b6d0*/  @!P0 SYNCS.PHASECHK.TRANS64 P0, [R0+URZ+0x70], R3 ;  /* 0x00007003000085a7 */ /* 0x000f2400080010ff */
[----:B----4-:R-:W-:Y:S05]  /*b6e0*/  @!P0 BRA `(.L_x_79) ;  /* 0xfffffffc00f08947 */ /* 0x010fea000383ffff */
[----:B------:R-:W-:Y:S05]  /*b6f0*/  BRA `(.L_x_159) ;  /* 0xffffff9000c47947 */ /* 0x000fea000383ffff */
.L_x_90:
[----:B-1----:R1:W3:Y:S02]  /*b700*/  SYNCS.PHASECHK.TRANS64.TRYWAIT P1, [R3+URZ+0x20], R0 ;  /* 0x00002000030075a7 */ /* 0x0022e400080211ff */
[----:B---3--:R-:W-:Y:S05]  /*b710*/  @!P1 NANOSLEEP.SYNCS 0x989680 ;  /* 0x009896800000995d */ /* 0x008fea0003900000 */
[----:B------:R-:W3:Y:S02]  /*b720*/  @!P1 SYNCS.PHASECHK.TRANS64 P1, [R3+URZ+0x20], R0 ;  /* 0x00002000030095a7 */ /* 0x000ee400080210ff */
[----:B---3--:R-:W-:Y:S05]  /*b730*/  @!P1 BRA `(.L_x_90) ;  /* 0xfffffffc00f09947 */ /* 0x008fea000383ffff */
[----:B------:R-:W-:Y:S05]  /*b740*/  BRA `(.L_x_89) ;  /* 0xffffff9c00e87947 */ /* 0x000fea000383ffff */
.L_x_92:
[----:B-1----:R1:W4:Y:S02]  /*b750*/  SYNCS.PHASECHK.TRANS64.TRYWAIT P0, [R193+URZ+0x90], R2 ;  /* 0x00009002c10075a7 */ /* 0x00232400080011ff */
[----:B----4-:R-:W-:Y:S05]  /*b760*/  @!P0 NANOSLEEP.SYNCS 0x989680 ;  /* 0x009896800000895d */ /* 0x010fea0003900000 */
[----:B------:R-:W4:Y:S02]  /*b770*/  @!P0 SYNCS.PHASECHK.TRANS64 P0, [R193+URZ+0x90], R2 ;  /* 0x00009002c10085a7 */ /* 0x000f2400080010ff */
[----:B----4-:R-:W-:Y:S05]  /*b780*/  @!P0 BRA `(.L_x_92) ;  /* 0xfffffffc00f08947 */ /* 0x010fea000383ffff */
[----:B------:R-:W-:Y:S05]  /*b790*/  BRA `(.L_x_91) ;  /* 0xffffffa000447947 */ /* 0x000fea000383ffff */
.L_x_101:
[----:B--2---:R2:W3:Y:S02]  /*b7a0*/  SYNCS.PHASECHK.TRANS64.TRYWAIT P0, [R204+URZ+0x20], R3 ;  /* 0x00002003cc0075a7 */ /* 0x0044e400080011ff */
[----:B---3--:R-:W-:Y:S05]  /*b7b0*/  @!P0 NANOSLEEP.SYNCS 0x989680 ;  /* 0x009896800000895d */ /* 0x008fea0003900000 */
[----:B------:R-:W3:Y:S02]  /*b7c0*/  @!P0 SYNCS.PHASECHK.TRANS64 P0, [R204+URZ+0x20], R3 ;  /* 0x00002003cc0085a7 */ /* 0x000ee400080010ff */
[----:B---3--:R-:W-:Y:S05]  /*b7d0*/  @!P0 BRA `(.L_x_101) ;  /* 0xfffffffc00f08947 */ /* 0x008fea000383ffff */
[----:B------:R-:W-:Y:S05]  /*b7e0*/  BRA `(.L_x_100) ;  /* 0xffffffb400507947 */ /* 0x000fea000383ffff */
.L_x_110:
[----:B--2---:R2:W3:Y:S02]  /*b7f0*/  SYNCS.PHASECHK.TRANS64.TRYWAIT P0, [R0+URZ+0x20], R5 ;  /* 0x00002005000075a7 */ /* 0x0044e400080011ff */
[----:B---3--:R-:W-:Y:S05]  /*b800*/  @!P0 NANOSLEEP.SYNCS 0x989680 ;  /* 0x009896800000895d */ /* 0x008fea0003900000 */
[----:B------:R-:W3:Y:S02]  /*b810*/  @!P0 SYNCS.PHASECHK.TRANS64 P0, [R0+URZ+0x20], R5 ;  /* 0x00002005000085a7 */ /* 0x000ee400080010ff */
[----:B---3--:R-:W-:Y:S05]  /*b820*/  @!P0 BRA `(.L_x_110) ;  /* 0xfffffffc00f08947 */ /* 0x008fea000383ffff */
[----:B------:R-:W-:Y:S05]  /*b830*/  BRA `(.L_x_109) ;  /* 0xffffffc800a87947 */ /* 0x000fea000383ffff */
.L_x_119:
[----:B--2---:R2:W3:Y:S02]  /*b840*/  SYNCS.PHASECHK.TRANS64.TRYWAIT P0, [R0+URZ+0x20], R3 ;  /* 0x00002003000075a7 */ /* 0x0044e400080011ff */
[----:B---3--:R-:W-:Y:S05]  /*b850*/  @!P0 NANOSLEEP.SYNCS 0x989680 ;  /* 0x009896800000895d */ /* 0x008fea0003900000 */
[----:B------:R-:W3:Y:S02]  /*b860*/  @!P0 SYNCS.PHASECHK.TRANS64 P0, [R0+URZ+0x20], R3 ;  /* 0x00002003000085a7 */ /* 0x000ee400080010ff */
[----:B---3--:R-:W-:Y:S05]  /*b870*/  @!P0 BRA `(.L_x_119) ;  /* 0xfffffffc00f08947 */ /* 0x008fea000383ffff */
[----:B------:R-:W-:Y:S05]  /*b880*/  BRA `(.L_x_118) ;  /* 0xffffffe0000c7947 */ /* 0x000fea000383ffff */
        .weak           $__internal_0_$__cuda_sm10x_tcgen05_guardrail_trap_col_being_dealloced_not_returned_by_alloc
        .type           $__internal_0_$__cuda_sm10x_tcgen05_guardrail_trap_col_being_dealloced_not_returned_by_alloc,@function
        .size           $__internal_0_$__cuda_sm10x_tcgen05_guardrail_trap_col_being_dealloced_not_returned_by_alloc,($__internal_1_$__cuda_sm10x_tcgen05_guardrail_trap_phase_invalid_during_alloc - $__internal_0_$__cuda_sm10x_tcgen05_guardrail_trap_col_being_dealloced_not_returned_by_alloc)
$__internal_0_$__cuda_sm10x_tcgen05_guardrail_trap_col_being_dealloced_not_returned_by_alloc:
[----:B------:R-:W-:Y:S05]  /*b890*/  BPT.TRAP 0x1 ;  /* 0x000000040000795c */ /* 0x000fea0000300000 */
[----:B------:R-:W-:-:S04]  /*b8a0*/  HFMA2 R3, -RZ, RZ, 0, 0 ;  /* 0x00000000ff037431 */ /* 0x000fc800000001ff */
[----:B------:R-:W-:Y:S05]  /*b8b0*/  RET.REL.NODEC R2 `(_ZN7cutlass13device_kernelINS_4gemm6kernel13GemmUniversalIN4cute5tupleIJiiiiEEENS1_10collective13CollectiveMmaINS1_35MainloopSm100TmaUmmaWarpSpecializedILi2ELi2ELi2ENS5_IJNS4_1CILi1EEESB_SB_EEEEENS5_IJNSA_ILi128EEENSA_ILi256EEESE_EEENS_12float_e4m3_tENS5_IJlSB_lEEESH_SI_NS4_8TiledMMAINS4_8MMA_AtomIJNS4_10MMA_TraitsINS4_19SM100_MMA_F8F6F4_SSEJSH_SH_fSE_SF_NS4_17integral_constantINS4_4UMMA5MajorELSP_0EEESQ_NSN_INSO_7ScaleInELSR_0EEESS_EEEEEENS4_6LayoutISC_NS5_IJNSA_ILi0EEESW_SW_EEEEENS5_IJNS4_10UnderscoreESZ_SZ_EEEEENS4_13SM90_TMA_LOADENS4_14ComposedLayoutINS4_7SwizzleILi3ELi4ELi3EEENS4_18smem_ptr_flag_bitsILi8EEENSV_INS5_IJNSA_ILi8EEESE_EEENS5_IJSE_SB_EEEEEEEvNS4_8identityES12_S1C_vS1D_EENS_8epilogue10collective18CollectiveEpilogueINS1F_23Sm100TmaWarpSpecializedILi4ELi2ELi64ELb0ELb0EEEJSG_NS5_IJNSV_ISE_SB_EENSV_INSA_ILi64EEESB_EEEEESH_SI_SH_SI_NS1F_6fusion15FusionCallbacksIS1J_NS1O_17LinearCombinationISH_fSH_fLNS_15FloatRoundStyleE2EEESG_S1N_JEEENS4_5SM1004TMEM4LOAD26SM100_TMEM_LOAD_32dp32b64xES12_NS13_INS14_ILi2ELi4ELi3EEES17_NSV_INS5_IJS18_S1L_EEENS5_IJS1L_SB_EEEEEEENS4_39AutoVectorizingCopyWithAssumedAlignmentILi128EEENS4_14SM90_TMA_STOREES22_S24_S24_EEEvvEEEEvNT_6ParamsE) ;  /* 0xffffff4402d07950 */ /* 0x000fea0003c3ffff */
        .weak           $__internal_1_$__cuda_sm10x_tcgen05_guardrail_trap_phase_invalid_during_alloc
        .type           $__internal_1_$__cuda_sm10x_tcgen05_guardrail_trap_phase_invalid_during_alloc,@function
        .size           $__internal_1_$__cuda_sm10x_tcgen05_guardrail_trap_phase_invalid_during_alloc,($__internal_2_$__cuda_sm10x_tcgen05_guardrail_trap_unallocated_columns_being_dealloced - $__internal_1_$__cuda_sm10x_tcgen05_guardrail_trap_phase_invalid_during_alloc)
$__internal_1_$__cuda_sm10x_tcgen05_guardrail_trap_phase_invalid_during_alloc:
[----:B------:R-:W-:Y:S05]  /*b8c0*/  BPT.TRAP 0x1 ;  /* 0x000000040000795c */ /* 0x000fea0000300000 */
[----:B------:R-:W-:-:S04]  /*b8d0*/  MOV R3, 0x0 ;  /* 0x0000000000037802 */ /* 0x000fc80000000f00 */
[----:B------:R-:W-:Y:S05]  /*b8e0*/  RET.REL.NODEC R2 `(_ZN7cutlass13device_kernelINS_4gemm6kernel13GemmUniversalIN4cute5tupleIJiiiiEEENS1_10collective13CollectiveMmaINS1_35MainloopSm100TmaUmmaWarpSpecializedILi2ELi2ELi2ENS5_IJNS4_1CILi1EEESB_SB_EEEEENS5_IJNSA_ILi128EEENSA_ILi256EEESE_EEENS_12float_e4m3_tENS5_IJlSB_lEEESH_SI_NS4_8TiledMMAINS4_8MMA_AtomIJNS4_10MMA_TraitsINS4_19SM100_MMA_F8F6F4_SSEJSH_SH_fSE_SF_NS4_17integral_constantINS4_4UMMA5MajorELSP_0EEESQ_NSN_INSO_7ScaleInELSR_0EEESS_EEEEEENS4_6LayoutISC_NS5_IJNSA_ILi0EEESW_SW_EEEEENS5_IJNS4_10UnderscoreESZ_SZ_EEEEENS4_13SM90_TMA_LOADENS4_14ComposedLayoutINS4_7SwizzleILi3ELi4ELi3EEENS4_18smem_ptr_flag_bitsILi8EEENSV_INS5_IJNSA_ILi8EEESE_EEENS5_IJSE_SB_EEEEEEEvNS4_8identityES12_S1C_vS1D_EENS_8epilogue10collective18CollectiveEpilogueINS1F_23Sm100TmaWarpSpecializedILi4ELi2ELi64ELb0ELb0EEEJSG_NS5_IJNSV_ISE_SB_EENSV_INSA_ILi64EEESB_EEEEESH_SI_SH_SI_NS1F_6fusion15FusionCallbacksIS1J_NS1O_17LinearCombinationISH_fSH_fLNS_15FloatRoundStyleE2EEESG_S1N_JEEENS4_5SM1004TMEM4LOAD26SM100_TMEM_LOAD_32dp32b64xES12_NS13_INS14_ILi2ELi4ELi3EEES17_NSV_INS5_IJS18_S1L_EEENS5_IJS1L_SB_EEEEEEENS4_39AutoVectorizingCopyWithAssumedAlignmentILi128EEENS4_14SM90_TMA_STOREES22_S24_S24_EEEvvEEEEvNT_6ParamsE) ;  /* 0xffffff4402c47950 */ /* 0x000fea0003c3ffff */
        .weak           $__internal_2_$__cuda_sm10x_tcgen05_guardrail_trap_unallocated_columns_being_dealloced
        .type           $__internal_2_$__cuda_sm10x_tcgen05_guardrail_trap_unallocated_columns_being_dealloced,@function
        .size           $__internal_2_$__cuda_sm10x_tcgen05_guardrail_trap_unallocated_columns_being_dealloced,(.L_x_161 - $__internal_2_$__cuda_sm10x_tcgen05_guardrail_trap_unallocated_columns_being_dealloced)
$__internal_2_$__cuda_sm10x_tcgen05_guardrail_trap_unallocated_columns_being_dealloced:
[----:B------:R-:W-:Y:S05]  /*b8f0*/  BPT.TRAP 0x1 ;  /* 0x000000040000795c */ /* 0x000fea0000300000 */
[----:B------:R-:W-:-:S04]  /*b900*/  HFMA2 R3, -RZ, RZ, 0, 0 ;  /* 0x00000000ff037431 */ /* 0x000fc800000001ff */
[----:B------:R-:W-:Y:S05]  /*b910*/  RET.REL.NODEC R2 `(_ZN7cutlass13device_kernelINS_4gemm6kernel13GemmUniversalIN4cute5tupleIJiiiiEEENS1_10collective13CollectiveMmaINS1_35MainloopSm100TmaUmmaWarpSpecializedILi2ELi2ELi2ENS5_IJNS4_1CILi1EEESB_SB_EEEEENS5_IJNSA_ILi128EEENSA_ILi256EEESE_EEENS_12float_e4m3_tENS5_IJlSB_lEEESH_SI_NS4_8TiledMMAINS4_8MMA_AtomIJNS4_10MMA_TraitsINS4_19SM100_MMA_F8F6F4_SSEJSH_SH_fSE_SF_NS4_17integral_constantINS4_4UMMA5MajorELSP_0EEESQ_NSN_INSO_7ScaleInELSR_0EEESS_EEEEEENS4_6LayoutISC_NS5_IJNSA_ILi0EEESW_SW_EEEEENS5_IJNS4_10UnderscoreESZ_SZ_EEEEENS4_13SM90_TMA_LOADENS4_14ComposedLayoutINS4_7SwizzleILi3ELi4ELi3EEENS4_18smem_ptr_flag_bitsILi8EEENSV_INS5_IJNSA_ILi8EEESE_EEENS5_IJSE_SB_EEEEEEEvNS4_8identityES12_S1C_vS1D_EENS_8epilogue10collective18CollectiveEpilogueINS1F_23Sm100TmaWarpSpecializedILi4ELi2ELi64ELb0ELb0EEEJSG_NS5_IJNSV_ISE_SB_EENSV_INSA_ILi64EEESB_EEEEESH_SI_SH_SI_NS1F_6fusion15FusionCallbacksIS1J_NS1O_17LinearCombinationISH_fSH_fLNS_15FloatRoundStyleE2EEESG_S1N_JEEENS4_5SM1004TMEM4LOAD26SM100_TMEM_LOAD_32dp32b64xES12_NS13_INS14_ILi2ELi4ELi3EEES17_NSV_INS5_IJS18_S1L_EEENS5_IJS1L_SB_EEEEEEENS4_39AutoVectorizingCopyWithAssumedAlignmentILi128EEENS4_14SM90_TMA_STOREES22_S24_S24_EEEvvEEEEvNT_6ParamsE) ;  /* 0xffffff4402b87950 */ /* 0x000fea0003c3ffff */
.L_x_160:
[----:B------:R-:W-:-:S00]  /*b920*/  BRA `(.L_x_160) ;  /* 0xfffffffc00fc7947 */ /* 0x000fc0000383ffff */
[----:B------:R-:W-:-:S00]  /*b930*/  NOP ;  /* 0x0000000000007918 */ /* 0x000fc00000000000 */
        /* <DEDUP_REMOVED lines=12> */
.L_x_161:


//--------------------- .nv.global.init           --------------------------
	.section	.nv.global.init,"aw",@progbits
.nv.global.init:
	.type		$str$27,@object
	.size		$str$27,($str$28 - $str$27)
$str$27:
        /*0000*/ 	.byte	0x28, 0x61, 0x64, 0x64, 0x72, 0x65, 0x73, 0x73, 0x20, 0x26, 0x20, 0x6d, 0x61, 0x73, 0x6b, 0x29
        /*0010*/ 	.byte	0x20, 0x3d, 0x3d, 0x20, 0x30, 0x00
	.type		$str$28,@object
	.size		$str$28,($str$26 - $str$28)
$str$28:
        /*0016*/ 	.byte	0x2f, 0x74, 0x6d, 0x70, 0x2f, 0x63, 0x75, 0x74, 0x6c, 0x61, 0x73, 0x73, 0x5f, 0x73, 0x77, 0x65
        /*0026*/ 	.byte	0x65, 0x70, 0x5f, 0x73, 0x72, 0x63, 0x2f, 0x69, 0x6e, 0x63, 0x6c, 0x75, 0x64, 0x65, 0x2f, 0x63
        /*0036*/ 	.byte	0x75, 0x74, 0x65, 0x2f, 0x70, 0x6f, 0x69, 0x6e, 0x74, 0x65, 0x72, 0x5f, 0x66, 0x6c, 0x61, 0x67
        /*0046*/ 	.byte	0x67, 0x65, 0x64, 0x2e, 0x68, 0x70, 0x70, 0x00
	.type		$str$26,@object
	.size		$str$26,($str$25 - $str$26)
$str$26:
        /*004e*/ 	.byte	0x2f, 0x74, 0x6d, 0x70, 0x2f, 0x63, 0x75, 0x74, 0x6c, 0x61, 0x73, 0x73, 0x5f, 0x73, 0x77, 0x65
        /*005e*/ 	.byte	0x65, 0x70, 0x5f, 0x73, 0x72, 0x63, 0x2f, 0x69, 0x6e, 0x63, 0x6c, 0x75, 0x64, 0x65, 0x2f, 0x63
        /*006e*/ 	.byte	0x75, 0x74, 0x65, 0x2f, 0x61, 0x74, 0x6f, 0x6d, 0x2f, 0x63, 0x6f, 0x70, 0x79, 0x5f, 0x74, 0x72
        /*007e*/ 	.byte	0x61, 0x69, 0x74, 0x73, 0x5f, 0x73, 0x6d, 0x31, 0x30, 0x30, 0x2e, 0x68, 0x70, 0x70, 0x00
	.type		$str$25,@object
	.size		$str$25,(__unnamed_1 - $str$25)
$str$25:
        /*008d*/ 	.byte	0x28, 0x28, 0x75, 0x69, 0x6e, 0x74, 0x33, 0x32, 0x5f, 0x74, 0x28, 0x74, 0x68, 0x72, 0x65, 0x61
        /*009d*/ 	.byte	0x64, 0x49, 0x64, 0x78, 0x2e, 0x78, 0x29, 0x20, 0x2f, 0x20, 0x33, 0x32, 0x29, 0x20, 0x25, 0x20
        /*00ad*/ 	.byte	0x34, 0x29, 0x20, 0x3d, 0x3d, 0x20, 0x28, 0x28, 0x28, 0x74, 0x6d, 0x65, 0x6d, 0x5f, 0x61, 0x64
        /*00bd*/ 	.byte	0x64, 0x72, 0x20, 0x3e, 0x3e, 0x20, 0x31, 0x36, 0x29, 0x20, 0x2f, 0x20, 0x33, 0x32, 0x29, 0x20
        /*00cd*/ 	.byte	0x25, 0x20, 0x34, 0x29, 0x00
	.type		__unnamed_1,@object
	.size		__unnamed_1,(__unnamed_2 - __unnamed_1)
__unnamed_1:
        /*00d2*/ 	.byte	0x61, 0x75, 0x74, 0x6f, 0x20, 0x63, 0x75, 0x74, 0x65, 0x3a, 0x3a, 0x61, 0x73, 0x5f, 0x70, 0x6f
        /* <DEDUP_REMOVED lines=24> */
        /*0262*/ 	.byte	0x43, 0x3c, 0x38, 0x31, 0x39, 0x32, 0x3e, 0x3e, 0x3e, 0x3e, 0x5d, 0x00
	.type		__unnamed_2,@object
	.size		__unnamed_2,(__unnamed_3 - __unnamed_2)
__unnamed_2:
        /* <DEDUP_REMOVED lines=26> */
	.type		__unnamed_3,@object
	.size		__unnamed_3,(.L_3 - __unnamed_3)
__unnamed_3:
        /* <DEDUP_REMOVED lines=42> */
        /*06aa*/ 	.byte	0x3e, 0x3e, 0x3e, 0x3e, 0x5d, 0x00
.L_3:


//--------------------- .nv.shared._ZN7cutlass13device_kernelINS_4gemm6kernel13GemmUniversalIN4cute5tupleIJiiiiEEENS1_10collective13CollectiveMmaINS1_35MainloopSm100TmaUmmaWarpSpecializedILi2ELi2ELi2ENS5_IJNS4_1CILi1EEESB_SB_EEEEENS5_IJNSA_ILi128EEENSA_ILi256EEESE_EEENS_12float_e4m3_tENS5_IJlSB_lEEESH_SI_NS4_8TiledMMAINS4_8MMA_AtomIJNS4_10MMA_TraitsINS4_19SM100_MMA_F8F6F4_SSEJSH_SH_fSE_SF_NS4_17integral_constantINS4_4UMMA5MajorELSP_0EEESQ_NSN_INSO_7ScaleInELSR_0EEESS_EEEEEENS4_6LayoutISC_NS5_IJNSA_ILi0EEESW_SW_EEEEENS5_IJNS4_10UnderscoreESZ_SZ_EEEEENS4_13SM90_TMA_LOADENS4_14ComposedLayoutINS4_7SwizzleILi3ELi4ELi3EEENS4_18smem_ptr_flag_bitsILi8EEENSV_INS5_IJNSA_ILi8EEESE_EEENS5_IJSE_SB_EEEEEEEvNS4_8identityES12_S1C_vS1D_EENS_8epilogue10collective18CollectiveEpilogueINS1F_23Sm100TmaWarpSpecializedILi4ELi2ELi64ELb0ELb0EEEJSG_NS5_IJNSV_ISE_SB_EENSV_INSA_ILi64EEESB_EEEEESH_SI_SH_SI_NS1F_6fusion15FusionCallbacksIS1J_NS1O_17LinearCombinationISH_fSH_fLNS_15FloatRoundStyleE2EEESG_S1N_JEEENS4_5SM1004TMEM4LOAD26SM100_TMEM_LOAD_32dp32b64xES12_NS13_INS14_ILi2ELi4ELi3EEES17_NSV_INS5_IJS18_S1L_EEENS5_IJS1L_SB_EEEEEEENS4_39AutoVectorizingCopyWithAssumedAlignmentILi128EEENS4_14SM90_TMA_STOREES22_S24_S24_EEEvvEEEEvNT_6ParamsE --------------------------
	.section	.nv.shared._ZN7cutlass13device_kernelINS_4gemm6kernel13GemmUniversalIN4cute5tupleIJiiiiEEENS1_10collective13CollectiveMmaINS1_35MainloopSm100TmaUmmaWarpSpecializedILi2ELi2ELi2ENS5_IJNS4_1CILi1EEESB_SB_EEEEENS5_IJNSA_ILi128EEENSA_ILi256EEESE_EEENS_12float_e4m3_tENS5_IJlSB_lEEESH_SI_NS4_8TiledMMAINS4_8MMA_AtomIJNS4_10MMA_TraitsINS4_19SM100_MMA_F8F6F4_SSEJSH_SH_fSE_SF_NS4_17integral_constantINS4_4UMMA5MajorELSP_0EEESQ_NSN_INSO_7ScaleInELSR_0EEESS_EEEEEENS4_6LayoutISC_NS5_IJNSA_ILi0EEESW_SW_EEEEENS5_IJNS4_10UnderscoreESZ_SZ_EEEEENS4_13SM90_TMA_LOADENS4_14ComposedLayoutINS4_7SwizzleILi3ELi4ELi3EEENS4_18smem_ptr_flag_bitsILi8EEENSV_INS5_IJNSA_ILi8EEESE_EEENS5_IJSE_SB_EEEEEEEvNS4_8identityES12_S1C_vS1D_EENS_8epilogue10collective18CollectiveEpilogueINS1F_23Sm100TmaWarpSpecializedILi4ELi2ELi64ELb0ELb0EEEJSG_NS5_IJNSV_ISE_SB_EENSV_INSA_ILi64EEESB_EEEEESH_SI_SH_SI_NS1F_6fusion15FusionCallbacksIS1J_NS1O_17LinearCombinationISH_fSH_fLNS_15FloatRoundStyleE2EEESG_S1N_JEEENS4_5SM1004TMEM4LOAD26SM100_TMEM_LOAD_32dp32b64xES12_NS13_INS14_ILi2ELi4ELi3EEES17_NSV_INS5_IJS18_S1L_EEENS5_IJS1L_SB_EEEEEEENS4_39AutoVectorizingCopyWithAssumedAlignmentILi128EEENS4_14SM90_TMA_STOREES22_S24_S24_EEEvvEEEEvNT_6ParamsE,"aw",@nobits
	.sectionflags	@""
	.align	16
	.zero		1024


//--------------------- .nv.shared.reserved.0     --------------------------
	.section	.nv.shared.reserved.0,"aw",@nobits
	.weak		__nv_reservedSMEM_offset_0_alias
	.size		__nv_reservedSMEM_offset_0_alias, 0, 64
	.other		__nv_reservedSMEM_offset_0_alias,@"STO_CUDA_RESERVED_SHARED STV_DEFAULT"
__nv_reservedSMEM_offset_0_alias:
	.zero		0
.nv.shared.reserved.0:
	.zero		64
	.weak		__nv_reservedSMEM_tcgen05_partition
	.type		__nv_reservedSMEM_tcgen05_partition,@object
	.size		__nv_reservedSMEM_tcgen05_partition,(.L_0 - __nv_reservedSMEM_tcgen05_partition)
__nv_reservedSMEM_tcgen05_partition:
	.zero		32
.L_0:


//--------------------- .nv.global                --------------------------
	.section	.nv.global,"aw",@nobits
.nv.global:
	.type		_ZN40_INTERNAL_b4c95118_4_k_cu_17f84a46_261474cute1_E,@object
	.size		_ZN40_INTERNAL_b4c95118_4_k_cu_17f84a46_261474cute1_E,(_ZN40_INTERNAL_b4c95118_4_k_cu_17f84a46_261474cuda3std3__45__cpo6cbeginE - _ZN40_INTERNAL_b4c95118_4_k_cu_17f84a46_261474cute1_E)
_ZN40_INTERNAL_b4c95118_4_k_cu_17f84a46_261474cute1_E:
	.zero		1
	.type		_ZN40_INTERNAL_b4c95118_4_k_cu_17f84a46_261474cuda3std3__45__cpo6cbeginE,@object
	.size		_ZN40_INTERNAL_b4c95118_4_k_cu_17f84a46_261474cuda3std3__45__cpo6cbeginE,(_ZN40_INTERNAL_b4c95118_4_k_cu_17f84a46_261474cuda3std3__48in_placeE - _ZN40_INTERNAL_b4c95118_4_k_cu_17f84a46_261474cuda3std3__45__cpo6cbeginE)
_ZN40_INTERNAL_b4c95118_4_k_cu_17f84a46_261474cuda3std3__45__cpo6cbeginE:
	.zero		1
	.type		_ZN40_INTERNAL_b4c95118_4_k_cu_17f84a46_261474cuda3std3__48in_placeE,@object
	.size		_ZN40_INTERNAL_b4c95118_4_k_cu_17f84a46_261474cuda3std3__48in_placeE,(_ZN40_INTERNAL_b4c95118_4_k_cu_17f84a46_261474cuda3std6ranges3__45__cpo9iter_moveE - _ZN40_INTERNAL_b4c95118_4_k_cu_17f84a46_261474cuda3std3__48in_placeE)
_ZN40_INTERNAL_b4c95118_4_k_cu_17f84a46_261474cuda3std3__48in_placeE:
	.zero		1
	.type		_ZN40_INTERNAL_b4c95118_4_k_cu_17f84a46_261474cuda3std6ranges3__45__cpo9iter_moveE,@object
	.size		_ZN40_INTERNAL_b4c95118_4_k_cu_17f84a46_261474cuda3std6ranges3__45__cpo9iter_moveE,(_ZN40_INTERNAL_b4c95118_4_k_cu_17f84a46_261474cuda3std3__45__cpo5beginE - _ZN40_INTERNAL_b4c95118_4_k_cu_17f84a46_261474cuda3std6ranges3__45__cpo9iter_moveE)
_ZN40_INTERNAL_b4c95118_4_k_cu_17f84a46_261474cuda3std6ranges3__45__cpo9iter_moveE:
	.zero		1
	.type		_ZN40_INTERNAL_b4c95118_4_k_cu_17f84a46_261474cuda3std3__45__cpo5beginE,@object
	.size		_ZN40_INTERNAL_b4c95118_4_k_cu_17f84a46_261474cuda3std3__45__cpo5beginE,(_ZN40_INTERNAL_b4c95118_4_k_cu_17f84a46_261474cuda3std3__442_GLOBAL__N__b4c95118_4_k_cu_17f84a46_261476ignoreE - _ZN40_INTERNAL_b4c95118_4_k_cu_17f84a46_261474cuda3std3__45__cpo5beginE)
_ZN40_INTERNAL_b4c95118_4_k_cu_17f84a46_261474cuda3std3__45__cpo5beginE:
	.zero		1
	.type		_ZN40_INTERNAL_b4c95118_4_k_cu_17f84a46_261474cuda3std3__442_GLOBAL__N__b4c95118_4_k_cu_17f84a46_261476ignoreE,@object
	.size		_ZN40_INTERNAL_b4c95118_4_k_cu_17f84a46_261474cuda3std3__442_GLOBAL__N__b4c95118_4_k_cu_17f84a46_261476ignoreE,(_ZN40_INTERNAL_b4c95118_4_k_cu_17f84a46_261474cute7productE - _ZN40_INTERNAL_b4c95118_4_k_cu_17f84a46_261474cuda3std3__442_GLOBAL__N__b4c95118_4_k_cu_17f84a46_261476ignoreE)
_ZN40_INTERNAL_b4c95118_4_k_cu_17f84a46_261474cuda3std3__442_GLOBAL__N__b4c95118_4_k_cu_17f84a46_261476ignoreE:
	.zero		1
	.type		_ZN40_INTERNAL_b4c95118_4_k_cu_17f84a46_261474cute7productE,@object
	.size		_ZN40_INTERNAL_b4c95118_4_k_cu_17f84a46_261474cute7productE,(_ZN40_INTERNAL_b4c95118_4_k_cu_17f84a46_261474cuda3std3__45__cpo3endE - _ZN40_INTERNAL_b4c95118_4_k_cu_17f84a46_261474cute7productE)
_ZN40_INTERNAL_b4c95118_4_k_cu_17f84a46_261474cute7productE:
	.zero		1
	.type		_ZN40_INTERNAL_b4c95118_4_k_cu_17f84a46_261474cuda3std3__45__cpo3endE,@object
	.size		_ZN40_INTERNAL_b4c95118_4_k_cu_17f84a46_261474cuda3std3__45__cpo3endE,(_ZN40_INTERNAL_b4c95118_4_k_cu_17f84a46_261474cuda3std3__419piecewise_constructE - _ZN40_INTERNAL_b4c95118_4_k_cu_17f84a46_261474cuda3std3__45__cpo3endE)
_ZN40_INTERNAL_b4c95118_4_k_cu_17f84a46_261474cuda3std3__45__cpo3endE:
	.zero		1
	.type		_ZN40_INTERNAL_b4c95118_4_k_cu_17f84a46_261474cuda3std3__419piecewise_constructE,@object
	.size		_ZN40_INTERNAL_b4c95118_4_k_cu_17f84a46_261474cuda3std3__419piecewise_constructE,(_ZN40_INTERNAL_b4c95118_4_k_cu_17f84a46_261474cuda3std3__45__cpo4cendE - _ZN40_INTERNAL_b4c95118_4_k_cu_17f84a46_261474cuda3std3__419piecewise_constructE)
_ZN40_INTERNAL_b4c95118_4_k_cu_17f84a46_261474cuda3std3__419piecewise_constructE:
	.zero		1
	.type		_ZN40_INTERNAL_b4c95118_4_k_cu_17f84a46_261474cuda3std3__45__cpo4cendE,@object
	.size		_ZN40_INTERNAL_b4c95118_4_k_cu_17f84a46_261474cuda3std3__45__cpo4cendE,(_ZN40_INTERNAL_b4c95118_4_k_cu_17f84a46_261474cuda3std6ranges3__45__cpo4swapE - _ZN40_INTERNAL_b4c95118_4_k_cu_17f84a46_261474cuda3std3__45__cpo4cendE)
_ZN40_INTERNAL_b4c95118_4_k_cu_17f84a46_261474cuda3std3__45__cpo4cendE:
	.zero		1
	.type		_ZN40_INTERNAL_b4c95118_4_k_cu_17f84a46_261474cuda3std6ranges3__45__cpo4swapE,@object
	.size		_ZN40_INTERNAL_b4c95118_4_k_cu_17f84a46_261474cuda3std6ranges3__45__cpo4swapE,(.L_11 - _ZN40_INTERNAL_b4c95118_4_k_cu_17f84a46_261474cuda3std6ranges3__45__cpo4swapE)
_ZN40_INTERNAL_b4c95118_4_k_cu_17f84a46_261474cuda3std6ranges3__45__cpo4swapE:
	.zero		1
.L_11:


//--------------------- .nv.constant0._ZN7cutlass13device_kernelINS_4gemm6kernel13GemmUniversalIN4cute5tupleIJiiiiEEENS1_10collective13CollectiveMmaINS1_35MainloopSm100TmaUmmaWarpSpecializedILi2ELi2ELi2ENS5_IJNS4_1CILi1EEESB_SB_EEEEENS5_IJNSA_ILi128EEENSA_ILi256EEESE_EEENS_12float_e4m3_tENS5_IJlSB_lEEESH_SI_NS4_8TiledMMAINS4_8MMA_AtomIJNS4_10MMA_TraitsINS4_19SM100_MMA_F8F6F4_SSEJSH_SH_fSE_SF_NS4_17integral_constantINS4_4UMMA5MajorELSP_0EEESQ_NSN_INSO_7ScaleInELSR_0EEESS_EEEEEENS4_6LayoutISC_NS5_IJNSA_ILi0EEESW_SW_EEEEENS5_IJNS4_10UnderscoreESZ_SZ_EEEEENS4_13SM90_TMA_LOADENS4_14ComposedLayoutINS4_7SwizzleILi3ELi4ELi3EEENS4_18smem_ptr_flag_bitsILi8EEENSV_INS5_IJNSA_ILi8EEESE_EEENS5_IJSE_SB_EEEEEEEvNS4_8identityES12_S1C_vS1D_EENS_8epilogue10collective18CollectiveEpilogueINS1F_23Sm100TmaWarpSpecializedILi4ELi2ELi64ELb0ELb0EEEJSG_NS5_IJNSV_ISE_SB_EENSV_INSA_ILi64EEESB_EEEEESH_SI_SH_SI_NS1F_6fusion15FusionCallbacksIS1J_NS1O_17LinearCombinationISH_fSH_fLNS_15FloatRoundStyleE2EEESG_S1N_JEEENS4_5SM1004TMEM4LOAD26SM100_TMEM_LOAD_32dp32b64xES12_NS13_INS14_ILi2ELi4ELi3EEES17_NSV_INS5_IJS18_S1L_EEENS5_IJS1L_SB_EEEEEEENS4_39AutoVectorizingCopyWithAssumedAlignmentILi128EEENS4_14SM90_TMA_STOREES22_S24_S24_EEEvvEEEEvNT_6ParamsE --------------------------
	.section	.nv.constant0._ZN7cutlass13device_kernelINS_4gemm6kernel13GemmUniversalIN4cute5tupleIJiiiiEEENS1_10collective13CollectiveMmaINS1_35MainloopSm100TmaUmmaWarpSpecializedILi2ELi2ELi2ENS5_IJNS4_1CILi1EEESB_SB_EEEEENS5_IJNSA_ILi128EEENSA_ILi256EEESE_EEENS_12float_e4m3_tENS5_IJlSB_lEEESH_SI_NS4_8TiledMMAINS4_8MMA_AtomIJNS4_10MMA_TraitsINS4_19SM100_MMA_F8F6F4_SSEJSH_SH_fSE_SF_NS4_17integral_constantINS4_4UMMA5MajorELSP_0EEESQ_NSN_INSO_7ScaleInELSR_0EEESS_EEEEEENS4_6LayoutISC_NS5_IJNSA_ILi0EEESW_SW_EEEEENS5_IJNS4_10UnderscoreESZ_SZ_EEEEENS4_13SM90_TMA_LOADENS4_14ComposedLayoutINS4_7SwizzleILi3ELi4ELi3EEENS4_18smem_ptr_flag_bitsILi8EEENSV_INS5_IJNSA_ILi8EEESE_EEENS5_IJSE_SB_EEEEEEEvNS4_8identityES12_S1C_vS1D_EENS_8epilogue10collective18CollectiveEpilogueINS1F_23Sm100TmaWarpSpecializedILi4ELi2ELi64ELb0ELb0EEEJSG_NS5_IJNSV_ISE_SB_EENSV_INSA_ILi64EEESB_EEEEESH_SI_SH_SI_NS1F_6fusion15FusionCallbacksIS1J_NS1O_17LinearCombinationISH_fSH_fLNS_15FloatRoundStyleE2EEESG_S1N_JEEENS4_5SM1004TMEM4LOAD26SM100_TMEM_LOAD_32dp32b64xES12_NS13_INS14_ILi2ELi4ELi3EEES17_NSV_INS5_IJS18_S1L_EEENS5_IJS1L_SB_EEEEEEENS4_39AutoVectorizingCopyWithAssumedAlignmentILi128EEENS4_14SM90_TMA_STOREES22_S24_S24_EEEvvEEEEvNT_6ParamsE,"a",@progbits
	.sectionflags	@""
	.align	4
.nv.constant0._ZN7cutlass13device_kernelINS_4gemm6kernel13GemmUniversalIN4cute5tupleIJiiiiEEENS1_10collective13CollectiveMmaINS1_35MainloopSm100TmaUmmaWarpSpecializedILi2ELi2ELi2ENS5_IJNS4_1CILi1EEESB_SB_EEEEENS5_IJNSA_ILi128EEENSA_ILi256EEESE_EEENS_12float_e4m3_tENS5_IJlSB_lEEESH_SI_NS4_8TiledMMAINS4_8MMA_AtomIJNS4_10MMA_TraitsINS4_19SM100_MMA_F8F6F4_SSEJSH_SH_fSE_SF_NS4_17integral_constantINS4_4UMMA5MajorELSP_0EEESQ_NSN_INSO_7ScaleInELSR_0EEESS_EEEEEENS4_6LayoutISC_NS5_IJNSA_ILi0EEESW_SW_EEEEENS5_IJNS4_10UnderscoreESZ_SZ_EEEEENS4_13SM90_TMA_LOADENS4_14ComposedLayoutINS4_7SwizzleILi3ELi4ELi3EEENS4_18smem_ptr_flag_bitsILi8EEENSV_INS5_IJNSA_ILi8EEESE_EEENS5_IJSE_SB_EEEEEEEvNS4_8identityES12_S1C_vS1D_EENS_8epilogue10collective18CollectiveEpilogueINS1F_23Sm100TmaWarpSpecializedILi4ELi2ELi64ELb0ELb0EEEJSG_NS5_IJNSV_ISE_SB_EENSV_INSA_ILi64EEESB_EEEEESH_SI_SH_SI_NS1F_6fusion15FusionCallbacksIS1J_NS1O_17LinearCombinationISH_fSH_fLNS_15FloatRoundStyleE2EEESG_S1N_JEEENS4_5SM1004TMEM4LOAD26SM100_TMEM_LOAD_32dp32b64xES12_NS13_INS14_ILi2ELi4ELi3EEES17_NSV_INS5_IJS18_S1L_EEENS5_IJS1L_SB_EEEEEEENS4_39AutoVectorizingCopyWithAssumedAlignmentILi128EEENS4_14SM90_TMA_STOREES22_S24_S24_EEEvvEEEEvNT_6ParamsE:
	.zero		2944


//--------------------- SYMBOLS --------------------------

	.type		.nv.reservedSmem.offset0,@object
	.size		.nv.reservedSmem.offset0,0x4
	.type		.nv.reservedSmem.cap,@object
	.size		.nv.reservedSmem.cap,0x4
	.type		__assertfail,@function
